// auto-generated by cutlass_sweep.gemm — config: {"arch": "sm_90", "cluster_m": 2, "cluster_n": 1, "dtype": "bf16", "dtype_b": "bf16", "layout": "nt", "stages": 0, "tile_k": 128, "tile_m": 128, "tile_n": 32}
#include "cutlass/cutlass.h"
#include "cutlass/gemm/collective/collective_builder.hpp"
#include "cutlass/gemm/device/gemm_universal_adapter.h"
#include "cutlass/gemm/kernel/gemm_universal.hpp"
#include "cutlass/epilogue/collective/collective_builder.hpp"

using ElemA = cutlass::bfloat16_t;
using ElemB = cutlass::bfloat16_t;
using ElemCD = cutlass::bfloat16_t;
using Acc  = float;
using TileShape    = cute::Shape<cute::_128, cute::_32, cute::_128>;
using ClusterShape = cute::Shape<cute::_2, cute::_1, cute::_1>;

using CollectiveEpilogue = typename cutlass::epilogue::collective::CollectiveBuilder<
    cutlass::arch::Sm90, cutlass::arch::OpClassTensorOp,
    TileShape, ClusterShape,
    cutlass::epilogue::collective::EpilogueTileAuto,
    Acc, Acc,
    ElemCD, cutlass::layout::RowMajor, 128 / cutlass::sizeof_bits<ElemCD>::value,
    ElemCD, cutlass::layout::RowMajor, 128 / cutlass::sizeof_bits<ElemCD>::value,
    cutlass::epilogue::collective::EpilogueScheduleAuto
  >::CollectiveOp;

using CollectiveMainloop = typename cutlass::gemm::collective::CollectiveBuilder<
    cutlass::arch::Sm90, cutlass::arch::OpClassTensorOp,
    ElemA, cutlass::layout::RowMajor, 128 / cutlass::sizeof_bits<ElemA>::value,
    ElemB, cutlass::layout::ColumnMajor, 128 / cutlass::sizeof_bits<ElemB>::value,
    Acc,
    TileShape, ClusterShape,
    cutlass::gemm::collective::StageCountAutoCarveout<static_cast<int>(sizeof(typename CollectiveEpilogue::SharedStorage))>,
    cutlass::gemm::collective::KernelScheduleAuto
  >::CollectiveOp;

using GemmKernel = cutlass::gemm::kernel::GemmUniversal<
    cute::Shape<int,int,int,int>,
    CollectiveMainloop,
    CollectiveEpilogue
>;
using Gemm = cutlass::gemm::device::GemmUniversalAdapter<GemmKernel>;

// Force the device kernel symbol into the cubin without needing a host main.
auto* _anchor = &cutlass::device_kernel<GemmKernel>;


// ===== COMPILED SASS (sm_90a) =====

	.target	sm_90a

	.elftype	@"ET_EXEC"


//--------------------- .note.nv.tkinfo           --------------------------
	.section	.note.nv.tkinfo,"",@"SHT_NOTE"
	.sectionflags	@"SHF_NOTE_NV_TKINFO"
	.tkinfo
        /*0018*/ 	.word	0x00000002
        /*0030*/ 	.string	""
        /*0030*/ 	.string	"ptxas"
        /*0030*/ 	.string	"Cuda compilation tools, release 13.0, V13.0.88"
        /*0030*/ 	.string	"Build cuda_13.0.r13.0/compiler.36424714_0"
        /*0030*/ 	.string	"-arch sm_90a -m 64 "



//--------------------- .note.nv.cuinfo           --------------------------
	.section	.note.nv.cuinfo,"",@"SHT_NOTE"
	.sectionflags	@"SHF_NOTE_NV_CUINFO"
        /*0018*/ 	.short	0x0002
        /*001a*/ 	.short	0x005a
        /*001c*/ 	.short	0x0082
	.zero		2


//--------------------- .nv.info                  --------------------------
	.section	.nv.info,"",@"SHT_CUDA_INFO"
	.align	4


	//----- nvinfo : EIATTR_REGCOUNT
	.align		4
        /*0000*/ 	.byte	0x04, 0x2f
        /*0002*/ 	.short	(.L_15 - .L_14)
	.align		4
.L_14:
        /*0004*/ 	.word	index@(_ZN7cutlass13device_kernelINS_4gemm6kernel13GemmUniversalIN4cute5tupleIJiiiiEEENS1_10collective13CollectiveMmaINS1_34MainloopSm90TmaGmmaWarpSpecializedILi5ENS5_IJNS4_1CILi2EEENSA_ILi1EEESC_EEENS1_35KernelTmaWarpSpecializedCooperativeEEENS5_IJNSA_ILi128EEENSA_ILi32EEESG_EEENS_10bfloat16_tENS5_IJlSC_lEEESJ_SK_NS4_8TiledMMAINS4_8MMA_AtomIJNS4_4SM904GMMA27MMA_64x32x16_F32BF16BF16_SSILNSO_5MajorE0ELSQ_0ELNSO_7ScaleInE1ELSR_1EEEEEENS4_6LayoutISD_NS5_IJSC_NSA_ILi0EEESV_EEEEENS5_IJNS4_10UnderscoreESY_SY_EEEEENS4_13SM90_TMA_LOADENS4_14ComposedLayoutINS4_7SwizzleILi3ELi4ELi3EEENS4_18smem_ptr_flag_bitsILi16EEENSU_INS5_IJNSA_ILi8EEENSA_ILi64EEEEEENS5_IJS18_SC_EEEEEEEvNS4_8identityENS4_23SM90_TMA_LOAD_MULTICASTES1C_vS1D_EENS_8epilogue10collective6detail29Sm90TmaWarpSpecializedAdapterINS1H_15DefaultEpilogueISJ_SK_SK_NS1G_6thread17LinearCombinationISJ_Li1EffLNS1L_9ScaleType4KindE0ELNS_15FloatRoundStyleE2ESJ_EENS1_15EpilogueDefaultEEEEEvvEEEEvNT_6ParamsE)
        /*0008*/ 	.word	0x000000a8


	//----- nvinfo : EIATTR_FRAME_SIZE
	.align		4
.L_15:
        /*000c*/ 	.byte	0x04, 0x11
        /*000e*/ 	.short	(.L_17 - .L_16)
	.align		4
.L_16:
        /*0010*/ 	.word	index@(_ZN7cutlass13device_kernelINS_4gemm6kernel13GemmUniversalIN4cute5tupleIJiiiiEEENS1_10collective13CollectiveMmaINS1_34MainloopSm90TmaGmmaWarpSpecializedILi5ENS5_IJNS4_1CILi2EEENSA_ILi1EEESC_EEENS1_35KernelTmaWarpSpecializedCooperativeEEENS5_IJNSA_ILi128EEENSA_ILi32EEESG_EEENS_10bfloat16_tENS5_IJlSC_lEEESJ_SK_NS4_8TiledMMAINS4_8MMA_AtomIJNS4_4SM904GMMA27MMA_64x32x16_F32BF16BF16_SSILNSO_5MajorE0ELSQ_0ELNSO_7ScaleInE1ELSR_1EEEEEENS4_6LayoutISD_NS5_IJSC_NSA_ILi0EEESV_EEEEENS5_IJNS4_10UnderscoreESY_SY_EEEEENS4_13SM90_TMA_LOADENS4_14ComposedLayoutINS4_7SwizzleILi3ELi4ELi3EEENS4_18smem_ptr_flag_bitsILi16EEENSU_INS5_IJNSA_ILi8EEENSA_ILi64EEEEEENS5_IJS18_SC_EEEEEEEvNS4_8identityENS4_23SM90_TMA_LOAD_MULTICASTES1C_vS1D_EENS_8epilogue10collective6detail29Sm90TmaWarpSpecializedAdapterINS1H_15DefaultEpilogueISJ_SK_SK_NS1G_6thread17LinearCombinationISJ_Li1EffLNS1L_9ScaleType4KindE0ELNS_15FloatRoundStyleE2ESJ_EENS1_15EpilogueDefaultEEEEEvvEEEEvNT_6ParamsE)
        /*0014*/ 	.word	0x00000000


	//----- nvinfo : EIATTR_MIN_STACK_SIZE
	.align		4
.L_17:
        /*0018*/ 	.byte	0x04, 0x12
        /*001a*/ 	.short	(.L_19 - .L_18)
	.align		4
.L_18:
        /*001c*/ 	.word	index@(_ZN7cutlass13device_kernelINS_4gemm6kernel13GemmUniversalIN4cute5tupleIJiiiiEEENS1_10collective13CollectiveMmaINS1_34MainloopSm90TmaGmmaWarpSpecializedILi5ENS5_IJNS4_1CILi2EEENSA_ILi1EEESC_EEENS1_35KernelTmaWarpSpecializedCooperativeEEENS5_IJNSA_ILi128EEENSA_ILi32EEESG_EEENS_10bfloat16_tENS5_IJlSC_lEEESJ_SK_NS4_8TiledMMAINS4_8MMA_AtomIJNS4_4SM904GMMA27MMA_64x32x16_F32BF16BF16_SSILNSO_5MajorE0ELSQ_0ELNSO_7ScaleInE1ELSR_1EEEEEENS4_6LayoutISD_NS5_IJSC_NSA_ILi0EEESV_EEEEENS5_IJNS4_10UnderscoreESY_SY_EEEEENS4_13SM90_TMA_LOADENS4_14ComposedLayoutINS4_7SwizzleILi3ELi4ELi3EEENS4_18smem_ptr_flag_bitsILi16EEENSU_INS5_IJNSA_ILi8EEENSA_ILi64EEEEEENS5_IJS18_SC_EEEEEEEvNS4_8identityENS4_23SM90_TMA_LOAD_MULTICASTES1C_vS1D_EENS_8epilogue10collective6detail29Sm90TmaWarpSpecializedAdapterINS1H_15DefaultEpilogueISJ_SK_SK_NS1G_6thread17LinearCombinationISJ_Li1EffLNS1L_9ScaleType4KindE0ELNS_15FloatRoundStyleE2ESJ_EENS1_15EpilogueDefaultEEEEEvvEEEEvNT_6ParamsE)
        /*0020*/ 	.word	0x00000000
.L_19:


//--------------------- .nv.compat                --------------------------
	.section	.nv.compat,"",@"SHT_CUDA_COMPAT_INFO"
	.align	4
        /*0000*/ 	.byte	0x02, 0x09, 0x01, 0x00, 0x02, 0x02, 0x04, 0x00, 0x02, 0x05, 0x05, 0x00, 0x03, 0x07, 0x01, 0x01
        /*0010*/ 	.byte	0x02, 0x03, 0x01, 0x00, 0x02, 0x06, 0x01, 0x00, 0x04, 0x0b, 0x08, 0x00, 0x00, 0x00, 0x00, 0x00
        /*0020*/ 	.byte	0x00, 0x00, 0x00, 0x00


//--------------------- .nv.info._ZN7cutlass13device_kernelINS_4gemm6kernel13GemmUniversalIN4cute5tupleIJiiiiEEENS1_10collective13CollectiveMmaINS1_34MainloopSm90TmaGmmaWarpSpecializedILi5ENS5_IJNS4_1CILi2EEENSA_ILi1EEESC_EEENS1_35KernelTmaWarpSpecializedCooperativeEEENS5_IJNSA_ILi128EEENSA_ILi32EEESG_EEENS_10bfloat16_tENS5_IJlSC_lEEESJ_SK_NS4_8TiledMMAINS4_8MMA_AtomIJNS4_4SM904GMMA27MMA_64x32x16_F32BF16BF16_SSILNSO_5MajorE0ELSQ_0ELNSO_7ScaleInE1ELSR_1EEEEEENS4_6LayoutISD_NS5_IJSC_NSA_ILi0EEESV_EEEEENS5_IJNS4_10UnderscoreESY_SY_EEEEENS4_13SM90_TMA_LOADENS4_14ComposedLayoutINS4_7SwizzleILi3ELi4ELi3EEENS4_18smem_ptr_flag_bitsILi16EEENSU_INS5_IJNSA_ILi8EEENSA_ILi64EEEEEENS5_IJS18_SC_EEEEEEEvNS4_8identityENS4_23SM90_TMA_LOAD_MULTICASTES1C_vS1D_EENS_8epilogue10collective6detail29Sm90TmaWarpSpecializedAdapterINS1H_15DefaultEpilogueISJ_SK_SK_NS1G_6thread17LinearCombinationISJ_Li1EffLNS1L_9ScaleType4KindE0ELNS_15FloatRoundStyleE2ESJ_EENS1_15EpilogueDefaultEEEEEvvEEEEvNT_6ParamsE --------------------------
	.section	.nv.info._ZN7cutlass13device_kernelINS_4gemm6kernel13GemmUniversalIN4cute5tupleIJiiiiEEENS1_10collective13CollectiveMmaINS1_34MainloopSm90TmaGmmaWarpSpecializedILi5ENS5_IJNS4_1CILi2EEENSA_ILi1EEESC_EEENS1_35KernelTmaWarpSpecializedCooperativeEEENS5_IJNSA_ILi128EEENSA_ILi32EEESG_EEENS_10bfloat16_tENS5_IJlSC_lEEESJ_SK_NS4_8TiledMMAINS4_8MMA_AtomIJNS4_4SM904GMMA27MMA_64x32x16_F32BF16BF16_SSILNSO_5MajorE0ELSQ_0ELNSO_7ScaleInE1ELSR_1EEEEEENS4_6LayoutISD_NS5_IJSC_NSA_ILi0EEESV_EEEEENS5_IJNS4_10UnderscoreESY_SY_EEEEENS4_13SM90_TMA_LOADENS4_14ComposedLayoutINS4_7SwizzleILi3ELi4ELi3EEENS4_18smem_ptr_flag_bitsILi16EEENSU_INS5_IJNSA_ILi8EEENSA_ILi64EEEEEENS5_IJS18_SC_EEEEEEEvNS4_8identityENS4_23SM90_TMA_LOAD_MULTICASTES1C_vS1D_EENS_8epilogue10collective6detail29Sm90TmaWarpSpecializedAdapterINS1H_15DefaultEpilogueISJ_SK_SK_NS1G_6thread17LinearCombinationISJ_Li1EffLNS1L_9ScaleType4KindE0ELNS_15FloatRoundStyleE2ESJ_EENS1_15EpilogueDefaultEEEEEvvEEEEvNT_6ParamsE,"",@"SHT_CUDA_INFO"
	.sectionflags	@""
	.align	4


	//----- nvinfo : EIATTR_CUDA_API_VERSION
	.align		4
        /*0000*/ 	.byte	0x04, 0x37
        /*0002*/ 	.short	(.L_21 - .L_20)
.L_20:
        /*0004*/ 	.word	0x00000082


	//----- nvinfo : EIATTR_KPARAM_INFO
	.align		4
.L_21:
        /*0008*/ 	.byte	0x04, 0x17
        /*000a*/ 	.short	(.L_23 - .L_22)
.L_22:
        /*000c*/ 	.word	0x00000000
        /*0010*/ 	.short	0x0000
        /*0012*/ 	.short	0x0070
        /*0014*/ 	.byte	0x00, 0xf0, 0x01, 0x10


	//----- nvinfo : EIATTR_SPARSE_MMA_MASK
	.align		4
.L_23:
        /*0018*/ 	.byte	0x03, 0x50
        /*001a*/ 	.short	0x0000


	//----- nvinfo : EIATTR_MAXREG_COUNT
	.align		4
        /*001c*/ 	.byte	0x03, 0x1b
        /*001e*/ 	.short	0x00a8


	//----- nvinfo : EIATTR_NUM_BARRIERS
	.align		4
        /*0020*/ 	.byte	0x02, 0x4c
        /*0022*/ 	.byte	0x01
	.zero		1


	//----- nvinfo : EIATTR_EXTERNS
	.align		4
        /*0024*/ 	.byte	0x04, 0x0f
        /*0026*/ 	.short	(.L_25 - .L_24)


	//   ....[0]....
	.align		4
.L_24:
        /*0028*/ 	.word	index@(__assertfail)


	//----- nvinfo : EIATTR_MERCURY_ISA_VERSION
	.align		4
.L_25:
        /*002c*/ 	.byte	0x03, 0x5f
        /*002e*/ 	.short	0x0101


	//----- nvinfo : EIATTR_INT_WARP_WIDE_INSTR_OFFSETS
	.align		4
        /*0030*/ 	.byte	0x04, 0x31
        /*0032*/ 	.short	(.L_27 - .L_26)


	//   ....[0]....
.L_26:
        /*0034*/ 	.word	0x000004a0


	//   ....[1]....
        /*0038*/ 	.word	0x000004c0


	//   ....[2]....
        /*003c*/ 	.word	0x00000680


	//----- nvinfo : EIATTR_COOP_GROUP_MASK_REGIDS
	.align		4
.L_27:
        /*0040*/ 	.byte	0x04, 0x29
        /*0042*/ 	.short	(.L_29 - .L_28)


	//   ....[0]....
.L_28:
        /*0044*/ 	.word	0xffffffff


	//   ....[1]....
        /*0048*/ 	.word	0xffffffff


	//   ....[2]....
        /*004c*/ 	.word	0xffffffff


	//   ....[3]....
        /*0050*/ 	.word	0xffffffff


	//   ....[4]....
        /*0054*/ 	.word	0xffffffff


	//   ....[5]....
        /*0058*/ 	.word	0xffffffff


	//----- nvinfo : EIATTR_COOP_GROUP_INSTR_OFFSETS
	.align		4
.L_29:
        /*005c*/ 	.byte	0x04, 0x28
        /*005e*/ 	.short	(.L_31 - .L_30)


	//   ....[0]....
.L_30:
        /*0060*/ 	.word	0x00000060


	//   ....[1]....
        /*0064*/ 	.word	0x00000070


	//   ....[2]....
        /*0068*/ 	.word	0x00000130


	//   ....[3]....
        /*006c*/ 	.word	0x000002f0


	//   ....[4]....
        /*0070*/ 	.word	0x00000820


	//   ....[5]....
        /*0074*/ 	.word	0x00001350


	//----- nvinfo : EIATTR_REG_RECONFIG
	.align		4
.L_31:
        /*0078*/ 	.byte	0x01, 0x54
	.zero		2


	//----- nvinfo : EIATTR_SYSCALL_OFFSETS
	.align		4
        /*007c*/ 	.byte	0x04, 0x46
        /*007e*/ 	.short	(.L_33 - .L_32)


	//   ....[0]....
.L_32:
        /*0080*/ 	.word	0x00001520


	//----- nvinfo : EIATTR_MBARRIER_INSTR_OFFSETS
	.align		4
.L_33:
        /*0084*/ 	.byte	0x04, 0x39
        /*0086*/ 	.short	(.L_35 - .L_34)


	//   ....[0]....
.L_34:
        /*0088*/ 	.word	0x00000230
        /*008c*/ 	.word	0x000000ff
        /*0090*/ 	.word	0x00000000
        /*0094*/ 	.short	0x0100
        /*0096*/ 	.byte	0x08
	.zero		1


	//   ....[1]....
        /*0098*/ 	.word	0x00000240
        /*009c*/ 	.word	0x000000ff
        /*00a0*/ 	.word	0x00000028
        /*00a4*/ 	.short	0x0100
        /*00a6*/ 	.byte	0x08
	.zero		1


	//   ....[2]....
        /*00a8*/ 	.word	0x00000250
        /*00ac*/ 	.word	0x000000ff
        /*00b0*/ 	.word	0x00000008
        /*00b4*/ 	.short	0x0100
        /*00b6*/ 	.byte	0x08
	.zero		1


	//   ....[3]....
        /*00b8*/ 	.word	0x00000260
        /*00bc*/ 	.word	0x000000ff
        /*00c0*/ 	.word	0x00000030
        /*00c4*/ 	.short	0x0100
        /*00c6*/ 	.byte	0x08
	.zero		1


	//   ....[4]....
        /*00c8*/ 	.word	0x00000270
        /*00cc*/ 	.word	0x000000ff
        /*00d0*/ 	.word	0x00000010
        /*00d4*/ 	.short	0x0100
        /*00d6*/ 	.byte	0x08
	.zero		1


	//   ....[5]....
        /*00d8*/ 	.word	0x00000280
        /*00dc*/ 	.word	0x000000ff
        /*00e0*/ 	.word	0x00000038
        /*00e4*/ 	.short	0x0100
        /*00e6*/ 	.byte	0x08
	.zero		1


	//   ....[6]....
        /*00e8*/ 	.word	0x00000290
        /*00ec*/ 	.word	0x000000ff
        /*00f0*/ 	.word	0x00000018
        /*00f4*/ 	.short	0x0100
        /*00f6*/ 	.byte	0x08
	.zero		1


	//   ....[7]....
        /*00f8*/ 	.word	0x000002a0
        /*00fc*/ 	.word	0x000000ff
        /*0100*/ 	.word	0x00000040
        /*0104*/ 	.short	0x0100
        /*0106*/ 	.byte	0x08
	.zero		1


	//   ....[8]....
        /*0108*/ 	.word	0x000002b0
        /*010c*/ 	.word	0x000000ff
        /*0110*/ 	.word	0x00000020
        /*0114*/ 	.short	0x0100
        /*0116*/ 	.byte	0x08
	.zero		1


	//   ....[9]....
        /*0118*/ 	.word	0x000002c0
        /*011c*/ 	.word	0x000000ff
        /*0120*/ 	.word	0x00000048
        /*0124*/ 	.short	0x0100
        /*0126*/ 	.byte	0x08
	.zero		1


	//   ....[10]....
        /*0128*/ 	.word	0x00000720
        /*012c*/ 	.word	0x000000ff
        /*0130*/ 	.word	0x00000060
        /*0134*/ 	.short	0x0100
        /*0136*/ 	.byte	0x06
	.zero		1


	//   ....[11]....
        /*0138*/ 	.word	0x000007b0
        /*013c*/ 	.word	0x000000ff
        /*0140*/ 	.word	0x00000068
        /*0144*/ 	.short	0x0100
        /*0146*/ 	.byte	0x06
	.zero		1


	//   ....[12]....
        /*0148*/ 	.word	0x000015e0
        /*014c*/ 	.word	0x00000003
        /*0150*/ 	.word	0x00000000
        /*0154*/ 	.short	0x010a
        /*0156*/ 	.byte	0x3f
	.zero		1


	//   ....[13]....
        /*0158*/ 	.word	0x00001620
        /*015c*/ 	.word	0x00000003
        /*0160*/ 	.word	0x00000000
        /*0164*/ 	.short	0x010a
        /*0166*/ 	.byte	0x3f
	.zero		1


	//   ....[14]....
        /*0168*/ 	.word	0x00001ba0
        /*016c*/ 	.word	0x00000005
        /*0170*/ 	.word	0x00000000
        /*0174*/ 	.short	0x010a
        /*0176*/ 	.byte	0x3f
	.zero		1


	//   ....[15]....
        /*0178*/ 	.word	0x00001be0
        /*017c*/ 	.word	0x00000005
        /*0180*/ 	.word	0x00000000
        /*0184*/ 	.short	0x010a
        /*0186*/ 	.byte	0x3f
	.zero		1


	//   ....[16]....
        /*0188*/ 	.word	0x00002000
        /*018c*/ 	.word	0x00000005
        /*0190*/ 	.word	0x00000000
        /*0194*/ 	.short	0x0101
        /*0196*/ 	.byte	0x3f
	.zero		1


	//   ....[17]....
        /*0198*/ 	.word	0x00002220
        /*019c*/ 	.word	0x00000003
        /*01a0*/ 	.word	0x00000000
        /*01a4*/ 	.short	0x0101
        /*01a6*/ 	.byte	0x3f
	.zero		1


	//   ....[18]....
        /*01a8*/ 	.word	0x000046a0
        /*01ac*/ 	.word	0x00000018
        /*01b0*/ 	.word	0x00000028
        /*01b4*/ 	.short	0x010a
        /*01b6*/ 	.byte	0x3f
	.zero		1


	//   ....[19]....
        /*01b8*/ 	.word	0x00004ae0
        /*01bc*/ 	.word	0x00000003
        /*01c0*/ 	.word	0x00000068
        /*01c4*/ 	.short	0x0101
        /*01c6*/ 	.byte	0x3f
	.zero		1


	//   ....[20]....
        /*01c8*/ 	.word	0x00005240
        /*01cc*/ 	.word	0x00000005
        /*01d0*/ 	.word	0x00000000
        /*01d4*/ 	.short	0x010a
        /*01d6*/ 	.byte	0x3f
	.zero		1


	//   ....[21]....
        /*01d8*/ 	.word	0x000052c0
        /*01dc*/ 	.word	0x00000007
        /*01e0*/ 	.word	0x00000000
        /*01e4*/ 	.short	0x010a
        /*01e6*/ 	.byte	0x3f
	.zero		1


	//   ....[22]....
        /*01e8*/ 	.word	0x00005350
        /*01ec*/ 	.word	0x0000000a
        /*01f0*/ 	.word	0x00000000
        /*01f4*/ 	.short	0x010a
        /*01f6*/ 	.byte	0x3f
	.zero		1


	//   ....[23]....
        /*01f8*/ 	.word	0x000053e0
        /*01fc*/ 	.word	0x0000000b
        /*0200*/ 	.word	0x00000000
        /*0204*/ 	.short	0x010a
        /*0206*/ 	.byte	0x3f
	.zero		1


	//   ....[24]....
        /*0208*/ 	.word	0x00005470
        /*020c*/ 	.word	0x00000003
        /*0210*/ 	.word	0x00000000
        /*0214*/ 	.short	0x010a
        /*0216*/ 	.byte	0x3f
	.zero		1


	//   ....[25]....
        /*0218*/ 	.word	0x000054d0
        /*021c*/ 	.word	0x00000003
        /*0220*/ 	.word	0x00000000
        /*0224*/ 	.short	0x010a
        /*0226*/ 	.byte	0x3f
	.zero		1


	//   ....[26]....
        /*0228*/ 	.word	0x00005520
        /*022c*/ 	.word	0x00000005
        /*0230*/ 	.word	0x00000000
        /*0234*/ 	.short	0x010a
        /*0236*/ 	.byte	0x3f
	.zero		1


	//   ....[27]....
        /*0238*/ 	.word	0x000055f0
        /*023c*/ 	.word	0x00000018
        /*0240*/ 	.word	0x00000028
        /*0244*/ 	.short	0x010a
        /*0246*/ 	.byte	0x3f
	.zero		1


	//   ....[28]....
        /*0248*/ 	.word	0x000056c0
        /*024c*/ 	.word	0x00000005
        /*0250*/ 	.word	0x00000000
        /*0254*/ 	.short	0x010a
        /*0256*/ 	.byte	0x3f
	.zero		1


	//   ....[29]....
        /*0258*/ 	.word	0x00005710
        /*025c*/ 	.word	0x00000007
        /*0260*/ 	.word	0x00000000
        /*0264*/ 	.short	0x010a
        /*0266*/ 	.byte	0x3f
	.zero		1


	//   ....[30]....
        /*0268*/ 	.word	0x00005760
        /*026c*/ 	.word	0x0000000a
        /*0270*/ 	.word	0x00000000
        /*0274*/ 	.short	0x010a
        /*0276*/ 	.byte	0x3f
	.zero		1


	//   ....[31]....
        /*0278*/ 	.word	0x000057b0
        /*027c*/ 	.word	0x0000000b
        /*0280*/ 	.word	0x00000000
        /*0284*/ 	.short	0x010a
        /*0286*/ 	.byte	0x3f
	.zero		1


	//----- nvinfo : EIATTR_NUM_MBARRIERS
	.align		4
.L_35:
        /*0288*/ 	.byte	0x03, 0x38
        /*028a*/ 	.short	0x000c


	//----- nvinfo : EIATTR_EXIT_INSTR_OFFSETS
	.align		4
        /*028c*/ 	.byte	0x04, 0x1c
        /*028e*/ 	.short	(.L_37 - .L_36)


	//   ....[0]....
.L_36:
        /*0290*/ 	.word	0x00000990


	//   ....[1]....
        /*0294*/ 	.word	0x000011b0


	//   ....[2]....
        /*0298*/ 	.word	0x00003d90


	//   ....[3]....
        /*029c*/ 	.word	0x00004310


	//   ....[4]....
        /*02a0*/ 	.word	0x000054c0


	//----- nvinfo : EIATTR_MAX_THREADS
	.align		4
.L_37:
        /*02a4*/ 	.byte	0x04, 0x05
        /*02a6*/ 	.short	(.L_39 - .L_38)
.L_38:
        /*02a8*/ 	.word	0x00000180
        /*02ac*/ 	.word	0x00000001
        /*02b0*/ 	.word	0x00000001


	//----- nvinfo : EIATTR_CRS_STACK_SIZE
	.align		4
.L_39:
        /*02b4*/ 	.byte	0x04, 0x1e
        /*02b6*/ 	.short	(.L_41 - .L_40)
.L_40:
        /*02b8*/ 	.word	0x00000000


	//----- nvinfo : EIATTR_CBANK_PARAM_SIZE
	.align		4
.L_41:
        /*02bc*/ 	.byte	0x03, 0x19
        /*02be*/ 	.short	0x0470


	//----- nvinfo : EIATTR_PARAM_CBANK
	.align		4
        /*02c0*/ 	.byte	0x04, 0x0a
        /*02c2*/ 	.short	(.L_43 - .L_42)
	.align		4
.L_42:
        /*02c4*/ 	.word	index@(.nv.constant0._ZN7cutlass13device_kernelINS_4gemm6kernel13GemmUniversalIN4cute5tupleIJiiiiEEENS1_10collective13CollectiveMmaINS1_34MainloopSm90TmaGmmaWarpSpecializedILi5ENS5_IJNS4_1CILi2EEENSA_ILi1EEESC_EEENS1_35KernelTmaWarpSpecializedCooperativeEEENS5_IJNSA_ILi128EEENSA_ILi32EEESG_EEENS_10bfloat16_tENS5_IJlSC_lEEESJ_SK_NS4_8TiledMMAINS4_8MMA_AtomIJNS4_4SM904GMMA27MMA_64x32x16_F32BF16BF16_SSILNSO_5MajorE0ELSQ_0ELNSO_7ScaleInE1ELSR_1EEEEEENS4_6LayoutISD_NS5_IJSC_NSA_ILi0EEESV_EEEEENS5_IJNS4_10UnderscoreESY_SY_EEEEENS4_13SM90_TMA_LOADENS4_14ComposedLayoutINS4_7SwizzleILi3ELi4ELi3EEENS4_18smem_ptr_flag_bitsILi16EEENSU_INS5_IJNSA_ILi8EEENSA_ILi64EEEEEENS5_IJS18_SC_EEEEEEEvNS4_8identityENS4_23SM90_TMA_LOAD_MULTICASTES1C_vS1D_EENS_8epilogue10collective6detail29Sm90TmaWarpSpecializedAdapterINS1H_15DefaultEpilogueISJ_SK_SK_NS1G_6thread17LinearCombinationISJ_Li1EffLNS1L_9ScaleType4KindE0ELNS_15FloatRoundStyleE2ESJ_EENS1_15EpilogueDefaultEEEEEvvEEEEvNT_6ParamsE)
        /*02c8*/ 	.short	0x0210
        /*02ca*/ 	.short	0x0470


	//----- nvinfo : EIATTR_SW_WAR
	.align		4
.L_43:
        /*02cc*/ 	.byte	0x04, 0x36
        /*02ce*/ 	.short	(.L_45 - .L_44)
.L_44:
        /*02d0*/ 	.word	0x00000008
.L_45:


//--------------------- .nv.callgraph             --------------------------
	.section	.nv.callgraph,"",@"SHT_CUDA_CALLGRAPH"
	.align	4
	.sectionentsize	8
	.align		4
        /*0000*/ 	.word	0x00000000
	.align		4
        /*0004*/ 	.word	0xffffffff
	.align		4
        /*0008*/ 	.word	index@(_ZN7cutlass13device_kernelINS_4gemm6kernel13GemmUniversalIN4cute5tupleIJiiiiEEENS1_10collective13CollectiveMmaINS1_34MainloopSm90TmaGmmaWarpSpecializedILi5ENS5_IJNS4_1CILi2EEENSA_ILi1EEESC_EEENS1_35KernelTmaWarpSpecializedCooperativeEEENS5_IJNSA_ILi128EEENSA_ILi32EEESG_EEENS_10bfloat16_tENS5_IJlSC_lEEESJ_SK_NS4_8TiledMMAINS4_8MMA_AtomIJNS4_4SM904GMMA27MMA_64x32x16_F32BF16BF16_SSILNSO_5MajorE0ELSQ_0ELNSO_7ScaleInE1ELSR_1EEEEEENS4_6LayoutISD_NS5_IJSC_NSA_ILi0EEESV_EEEEENS5_IJNS4_10UnderscoreESY_SY_EEEEENS4_13SM90_TMA_LOADENS4_14ComposedLayoutINS4_7SwizzleILi3ELi4ELi3EEENS4_18smem_ptr_flag_bitsILi16EEENSU_INS5_IJNSA_ILi8EEENSA_ILi64EEEEEENS5_IJS18_SC_EEEEEEEvNS4_8identityENS4_23SM90_TMA_LOAD_MULTICASTES1C_vS1D_EENS_8epilogue10collective6detail29Sm90TmaWarpSpecializedAdapterINS1H_15DefaultEpilogueISJ_SK_SK_NS1G_6thread17LinearCombinationISJ_Li1EffLNS1L_9ScaleType4KindE0ELNS_15FloatRoundStyleE2ESJ_EENS1_15EpilogueDefaultEEEEEvvEEEEvNT_6ParamsE)
	.align		4
        /*000c*/ 	.word	index@(__assertfail)
	.align		4
        /*0010*/ 	.word	0x00000000
	.align		4
        /*0014*/ 	.word	0xfffffffe
	.align		4
        /*0018*/ 	.word	0x00000000
	.align		4
        /*001c*/ 	.word	0xfffffffd
	.align		4
        /*0020*/ 	.word	0x00000000
	.align		4
        /*0024*/ 	.word	0xfffffffc


//--------------------- .nv.constant4             --------------------------
	.section	.nv.constant4,"a",@progbits
	.align	8
	.align		8
.nv.constant4:
        /*0000*/ 	.dword	__assertfail
	.align		8
        /*0008*/ 	.dword	__unnamed_1
	.align		8
        /*0010*/ 	.dword	_ZN39_INTERNAL_2e7d84e7_4_k_cu_4a0c8641_58624cuda3std3__45__cpo5beginE
	.align		8
        /*0018*/ 	.dword	_ZN39_INTERNAL_2e7d84e7_4_k_cu_4a0c8641_58624cuda3std3__45__cpo3endE
	.align		8
        /*0020*/ 	.dword	_ZN39_INTERNAL_2e7d84e7_4_k_cu_4a0c8641_58624cuda3std3__45__cpo6cbeginE
	.align		8
        /*0028*/ 	.dword	_ZN39_INTERNAL_2e7d84e7_4_k_cu_4a0c8641_58624cuda3std3__45__cpo4cendE
	.align		8
        /*0030*/ 	.dword	_ZN39_INTERNAL_2e7d84e7_4_k_cu_4a0c8641_58624cuda3std3__441_GLOBAL__N__2e7d84e7_4_k_cu_4a0c8641_58626ignoreE
	.align		8
        /*0038*/ 	.dword	_ZN39_INTERNAL_2e7d84e7_4_k_cu_4a0c8641_58624cuda3std3__419piecewise_constructE
	.align		8
        /*0040*/ 	.dword	_ZN39_INTERNAL_2e7d84e7_4_k_cu_4a0c8641_58624cuda3std3__48in_placeE
	.align		8
        /*0048*/ 	.dword	_ZN39_INTERNAL_2e7d84e7_4_k_cu_4a0c8641_58624cuda3std6ranges3__45__cpo4swapE
	.align		8
        /*0050*/ 	.dword	_ZN39_INTERNAL_2e7d84e7_4_k_cu_4a0c8641_58624cuda3std6ranges3__45__cpo9iter_moveE
	.align		8
        /*0058*/ 	.dword	_ZN39_INTERNAL_2e7d84e7_4_k_cu_4a0c8641_58624cute7productE
	.align		8
        /*0060*/ 	.dword	_ZN39_INTERNAL_2e7d84e7_4_k_cu_4a0c8641_58624cute1_E
	.align		8
        /*0068*/ 	.dword	$str$22
	.align		8
        /*0070*/ 	.dword	$str$23


//--------------------- .text._ZN7cutlass13device_kernelINS_4gemm6kernel13GemmUniversalIN4cute5tupleIJiiiiEEENS1_10collective13CollectiveMmaINS1_34MainloopSm90TmaGmmaWarpSpecializedILi5ENS5_IJNS4_1CILi2EEENSA_ILi1EEESC_EEENS1_35KernelTmaWarpSpecializedCooperativeEEENS5_IJNSA_ILi128EEENSA_ILi32EEESG_EEENS_10bfloat16_tENS5_IJlSC_lEEESJ_SK_NS4_8TiledMMAINS4_8MMA_AtomIJNS4_4SM904GMMA27MMA_64x32x16_F32BF16BF16_SSILNSO_5MajorE0ELSQ_0ELNSO_7ScaleInE1ELSR_1EEEEEENS4_6LayoutISD_NS5_IJSC_NSA_ILi0EEESV_EEEEENS5_IJNS4_10UnderscoreESY_SY_EEEEENS4_13SM90_TMA_LOADENS4_14ComposedLayoutINS4_7SwizzleILi3ELi4ELi3EEENS4_18smem_ptr_flag_bitsILi16EEENSU_INS5_IJNSA_ILi8EEENSA_ILi64EEEEEENS5_IJS18_SC_EEEEEEEvNS4_8identityENS4_23SM90_TMA_LOAD_MULTICASTES1C_vS1D_EENS_8epilogue10collective6detail29Sm90TmaWarpSpecializedAdapterINS1H_15DefaultEpilogueISJ_SK_SK_NS1G_6thread17LinearCombinationISJ_Li1EffLNS1L_9ScaleType4KindE0ELNS_15FloatRoundStyleE2ESJ_EENS1_15EpilogueDefaultEEEEEvvEEEEvNT_6ParamsE --------------------------
	.section	.text._ZN7cutlass13device_kernelINS_4gemm6kernel13GemmUniversalIN4cute5tupleIJiiiiEEENS1_10collective13CollectiveMmaINS1_34MainloopSm90TmaGmmaWarpSpecializedILi5ENS5_IJNS4_1CILi2EEENSA_ILi1EEESC_EEENS1_35KernelTmaWarpSpecializedCooperativeEEENS5_IJNSA_ILi128EEENSA_ILi32EEESG_EEENS_10bfloat16_tENS5_IJlSC_lEEESJ_SK_NS4_8TiledMMAINS4_8MMA_AtomIJNS4_4SM904GMMA27MMA_64x32x16_F32BF16BF16_SSILNSO_5MajorE0ELSQ_0ELNSO_7ScaleInE1ELSR_1EEEEEENS4_6LayoutISD_NS5_IJSC_NSA_ILi0EEESV_EEEEENS5_IJNS4_10UnderscoreESY_SY_EEEEENS4_13SM90_TMA_LOADENS4_14ComposedLayoutINS4_7SwizzleILi3ELi4ELi3EEENS4_18smem_ptr_flag_bitsILi16EEENSU_INS5_IJNSA_ILi8EEENSA_ILi64EEEEEENS5_IJS18_SC_EEEEEEEvNS4_8identityENS4_23SM90_TMA_LOAD_MULTICASTES1C_vS1D_EENS_8epilogue10collective6detail29Sm90TmaWarpSpecializedAdapterINS1H_15DefaultEpilogueISJ_SK_SK_NS1G_6thread17LinearCombinationISJ_Li1EffLNS1L_9ScaleType4KindE0ELNS_15FloatRoundStyleE2ESJ_EENS1_15EpilogueDefaultEEEEEvvEEEEvNT_6ParamsE,"ax",@progbits
	.align	128
.text._ZN7cutlass13device_kernelINS_4gemm6kernel13GemmUniversalIN4cute5tupleIJiiiiEEENS1_10collective13CollectiveMmaINS1_34MainloopSm90TmaGmmaWarpSpecializedILi5ENS5_IJNS4_1CILi2EEENSA_ILi1EEESC_EEENS1_35KernelTmaWarpSpecializedCooperativeEEENS5_IJNSA_ILi128EEENSA_ILi32EEESG_EEENS_10bfloat16_tENS5_IJlSC_lEEESJ_SK_NS4_8TiledMMAINS4_8MMA_AtomIJNS4_4SM904GMMA27MMA_64x32x16_F32BF16BF16_SSILNSO_5MajorE0ELSQ_0ELNSO_7ScaleInE1ELSR_1EEEEEENS4_6LayoutISD_NS5_IJSC_NSA_ILi0EEESV_EEEEENS5_IJNS4_10UnderscoreESY_SY_EEEEENS4_13SM90_TMA_LOADENS4_14ComposedLayoutINS4_7SwizzleILi3ELi4ELi3EEENS4_18smem_ptr_flag_bitsILi16EEENSU_INS5_IJNSA_ILi8EEENSA_ILi64EEEEEENS5_IJS18_SC_EEEEEEEvNS4_8identityENS4_23SM90_TMA_LOAD_MULTICASTES1C_vS1D_EENS_8epilogue10collective6detail29Sm90TmaWarpSpecializedAdapterINS1H_15DefaultEpilogueISJ_SK_SK_NS1G_6thread17LinearCombinationISJ_Li1EffLNS1L_9ScaleType4KindE0ELNS_15FloatRoundStyleE2ESJ_EENS1_15EpilogueDefaultEEEEEvvEEEEvNT_6ParamsE:
        .type           _ZN7cutlass13device_kernelINS_4gemm6kernel13GemmUniversalIN4cute5tupleIJiiiiEEENS1_10collective13CollectiveMmaINS1_34MainloopSm90TmaGmmaWarpSpecializedILi5ENS5_IJNS4_1CILi2EEENSA_ILi1EEESC_EEENS1_35KernelTmaWarpSpecializedCooperativeEEENS5_IJNSA_ILi128EEENSA_ILi32EEESG_EEENS_10bfloat16_tENS5_IJlSC_lEEESJ_SK_NS4_8TiledMMAINS4_8MMA_AtomIJNS4_4SM904GMMA27MMA_64x32x16_F32BF16BF16_SSILNSO_5MajorE0ELSQ_0ELNSO_7ScaleInE1ELSR_1EEEEEENS4_6LayoutISD_NS5_IJSC_NSA_ILi0EEESV_EEEEENS5_IJNS4_10UnderscoreESY_SY_EEEEENS4_13SM90_TMA_LOADENS4_14ComposedLayoutINS4_7SwizzleILi3ELi4ELi3EEENS4_18smem_ptr_flag_bitsILi16EEENSU_INS5_IJNSA_ILi8EEENSA_ILi64EEEEEENS5_IJS18_SC_EEEEEEEvNS4_8identityENS4_23SM90_TMA_LOAD_MULTICASTES1C_vS1D_EENS_8epilogue10collective6detail29Sm90TmaWarpSpecializedAdapterINS1H_15DefaultEpilogueISJ_SK_SK_NS1G_6thread17LinearCombinationISJ_Li1EffLNS1L_9ScaleType4KindE0ELNS_15FloatRoundStyleE2ESJ_EENS1_15EpilogueDefaultEEEEEvvEEEEvNT_6ParamsE,@function
        .size           _ZN7cutlass13device_kernelINS_4gemm6kernel13GemmUniversalIN4cute5tupleIJiiiiEEENS1_10collective13CollectiveMmaINS1_34MainloopSm90TmaGmmaWarpSpecializedILi5ENS5_IJNS4_1CILi2EEENSA_ILi1EEESC_EEENS1_35KernelTmaWarpSpecializedCooperativeEEENS5_IJNSA_ILi128EEENSA_ILi32EEESG_EEENS_10bfloat16_tENS5_IJlSC_lEEESJ_SK_NS4_8TiledMMAINS4_8MMA_AtomIJNS4_4SM904GMMA27MMA_64x32x16_F32BF16BF16_SSILNSO_5MajorE0ELSQ_0ELNSO_7ScaleInE1ELSR_1EEEEEENS4_6LayoutISD_NS5_IJSC_NSA_ILi0EEESV_EEEEENS5_IJNS4_10UnderscoreESY_SY_EEEEENS4_13SM90_TMA_LOADENS4_14ComposedLayoutINS4_7SwizzleILi3ELi4ELi3EEENS4_18smem_ptr_flag_bitsILi16EEENSU_INS5_IJNSA_ILi8EEENSA_ILi64EEEEEENS5_IJS18_SC_EEEEEEEvNS4_8identityENS4_23SM90_TMA_LOAD_MULTICASTES1C_vS1D_EENS_8epilogue10collective6detail29Sm90TmaWarpSpecializedAdapterINS1H_15DefaultEpilogueISJ_SK_SK_NS1G_6thread17LinearCombinationISJ_Li1EffLNS1L_9ScaleType4KindE0ELNS_15FloatRoundStyleE2ESJ_EENS1_15EpilogueDefaultEEEEEvvEEEEvNT_6ParamsE,(.L_x_105 - _ZN7cutlass13device_kernelINS_4gemm6kernel13GemmUniversalIN4cute5tupleIJiiiiEEENS1_10collective13CollectiveMmaINS1_34MainloopSm90TmaGmmaWarpSpecializedILi5ENS5_IJNS4_1CILi2EEENSA_ILi1EEESC_EEENS1_35KernelTmaWarpSpecializedCooperativeEEENS5_IJNSA_ILi128EEENSA_ILi32EEESG_EEENS_10bfloat16_tENS5_IJlSC_lEEESJ_SK_NS4_8TiledMMAINS4_8MMA_AtomIJNS4_4SM904GMMA27MMA_64x32x16_F32BF16BF16_SSILNSO_5MajorE0ELSQ_0ELNSO_7ScaleInE1ELSR_1EEEEEENS4_6LayoutISD_NS5_IJSC_NSA_ILi0EEESV_EEEEENS5_IJNS4_10UnderscoreESY_SY_EEEEENS4_13SM90_TMA_LOADENS4_14ComposedLayoutINS4_7SwizzleILi3ELi4ELi3EEENS4_18smem_ptr_flag_bitsILi16EEENSU_INS5_IJNSA_ILi8EEENSA_ILi64EEEEEENS5_IJS18_SC_EEEEEEEvNS4_8identityENS4_23SM90_TMA_LOAD_MULTICASTES1C_vS1D_EENS_8epilogue10collective6detail29Sm90TmaWarpSpecializedAdapterINS1H_15DefaultEpilogueISJ_SK_SK_NS1G_6thread17LinearCombinationISJ_Li1EffLNS1L_9ScaleType4KindE0ELNS_15FloatRoundStyleE2ESJ_EENS1_15EpilogueDefaultEEEEEvvEEEEvNT_6ParamsE)
        .other          _ZN7cutlass13device_kernelINS_4gemm6kernel13GemmUniversalIN4cute5tupleIJiiiiEEENS1_10collective13CollectiveMmaINS1_34MainloopSm90TmaGmmaWarpSpecializedILi5ENS5_IJNS4_1CILi2EEENSA_ILi1EEESC_EEENS1_35KernelTmaWarpSpecializedCooperativeEEENS5_IJNSA_ILi128EEENSA_ILi32EEESG_EEENS_10bfloat16_tENS5_IJlSC_lEEESJ_SK_NS4_8TiledMMAINS4_8MMA_AtomIJNS4_4SM904GMMA27MMA_64x32x16_F32BF16BF16_SSILNSO_5MajorE0ELSQ_0ELNSO_7ScaleInE1ELSR_1EEEEEENS4_6LayoutISD_NS5_IJSC_NSA_ILi0EEESV_EEEEENS5_IJNS4_10UnderscoreESY_SY_EEEEENS4_13SM90_TMA_LOADENS4_14ComposedLayoutINS4_7SwizzleILi3ELi4ELi3EEENS4_18smem_ptr_flag_bitsILi16EEENSU_INS5_IJNSA_ILi8EEENSA_ILi64EEEEEENS5_IJS18_SC_EEEEEEEvNS4_8identityENS4_23SM90_TMA_LOAD_MULTICASTES1C_vS1D_EENS_8epilogue10collective6detail29Sm90TmaWarpSpecializedAdapterINS1H_15DefaultEpilogueISJ_SK_SK_NS1G_6thread17LinearCombinationISJ_Li1EffLNS1L_9ScaleType4KindE0ELNS_15FloatRoundStyleE2ESJ_EENS1_15EpilogueDefaultEEEEEvvEEEEvNT_6ParamsE,@"STO_CUDA_ENTRY STV_DEFAULT"
_ZN7cutlass13device_kernelINS_4gemm6kernel13GemmUniversalIN4cute5tupleIJiiiiEEENS1_10collective13CollectiveMmaINS1_34MainloopSm90TmaGmmaWarpSpecializedILi5ENS5_IJNS4_1CILi2EEENSA_ILi1EEESC_EEENS1_35KernelTmaWarpSpecializedCooperativeEEENS5_IJNSA_ILi128EEENSA_ILi32EEESG_EEENS_10bfloat16_tENS5_IJlSC_lEEESJ_SK_NS4_8TiledMMAINS4_8MMA_AtomIJNS4_4SM904GMMA27MMA_64x32x16_F32BF16BF16_SSILNSO_5MajorE0ELSQ_0ELNSO_7ScaleInE1ELSR_1EEEEEENS4_6LayoutISD_NS5_IJSC_NSA_ILi0EEESV_EEEEENS5_IJNS4_10UnderscoreESY_SY_EEEEENS4_13SM90_TMA_LOADENS4_14ComposedLayoutINS4_7SwizzleILi3ELi4ELi3EEENS4_18smem_ptr_flag_bitsILi16EEENSU_INS5_IJNSA_ILi8EEENSA_ILi64EEEEEENS5_IJS18_SC_EEEEEEEvNS4_8identityENS4_23SM90_TMA_LOAD_MULTICASTES1C_vS1D_EENS_8epilogue10collective6detail29Sm90TmaWarpSpecializedAdapterINS1H_15DefaultEpilogueISJ_SK_SK_NS1G_6thread17LinearCombinationISJ_Li1EffLNS1L_9ScaleType4KindE0ELNS_15FloatRoundStyleE2ESJ_EENS1_15EpilogueDefaultEEEEEvvEEEEvNT_6ParamsE:
[----:B------:R-:W0:Y:S01]  /*0000*/  LDC R1, c[0x0][0x28] ;  /* 0x00000a00ff017b82 */ /* 0x000e220000000800 */
[----:B------:R-:W1:Y:S01]  /*0010*/  S2R R19, SR_TID.X ;  /* 0x0000000000137919 */ /* 0x000e620000002100 */
[----:B------:R-:W-:Y:S01]  /*0020*/  ELECT P0, URZ, PT ;  /* 0x00000000003f782f */ /* 0x000fe20003800000 */
[----:B------:R-:W-:Y:S01]  /*0030*/  BSSY B0, `(.L_x_0) ;  /* 0x000000f000007945 */ /* 0x000fe20003800000 */
[--C-:B-1----:R-:W-:Y:S02]  /*0040*/  SHF.R.U32.HI R0, RZ, 0x5, R19.reuse ;  /* 0x00000005ff007819 */ /* 0x102fe40000011613 */
[----:B------:R-:W-:-:S03]  /*0050*/  SHF.R.U32.HI R7, RZ, 0x7, R19 ;  /* 0x00000007ff077819 */ /* 0x000fc60000011613 */
[----:B------:R-:W1:Y:S04]  /*0060*/  SHFL.IDX PT, R3, R0, RZ, 0x1f ;  /* 0x00001fff00037589 */ /* 0x000e6800000e0000 */
[----:B------:R2:W3:Y:S01]  /*0070*/  SHFL.IDX PT, R2, R7, RZ, 0x1f ;  /* 0x00001fff07027589 */ /* 0x0004e200000e0000 */
[----:B-1----:R-:W-:-:S13]  /*0080*/  ISETP.NE.OR P0, PT, R3, RZ, !P0 ;  /* 0x000000ff0300720c */ /* 0x002fda0004705670 */
[----:B0-23--:R-:W-:Y:S05]  /*0090*/  @P0 BRA `(.L_x_1) ;  /* 0x0000000000200947 */ /* 0x00dfea0003800000 */
[----:B------:R-:W-:Y:S02]  /*00a0*/  ULDC.64 UR4, c[0x0][0x198] ;  /* 0x0000660000047ab9 */ /* 0x000fe40000000a00 */
[----:B------:R-:W-:Y:S02]  /*00b0*/  UIADD3 UR6, UP0, UR4, 0xf0, URZ ;  /* 0x000000f004067890 */ /* 0x000fe4000ff1e03f */
[----:B------:R-:W-:Y:S02]  /*00c0*/  UIADD3 UR4, UP1, UR4, 0x1f0, URZ ;  /* 0x000001f004047890 */ /* 0x000fe4000ff3e03f */
[----:B------:R-:W-:Y:S02]  /*00d0*/  UIADD3.X UR7, URZ, UR5, URZ, UP0, !UPT ;  /* 0x000000053f077290 */ /* 0x000fe400087fe43f */
[----:B------:R-:W-:-:S07]  /*00e0*/  UIADD3.X UR5, URZ, UR5, URZ, UP1, !UPT ;  /* 0x000000053f057290 */ /* 0x000fce0008ffe43f */
[----:B------:R0:W-:Y:S02]  /*00f0*/  UTMACCTL.PF [UR6] ;  /* 0x00000000060079b9 */ /* 0x0001e40008040000 */
[----:B------:R0:W-:Y:S02]  /*0100*/  UTMACCTL.PF [UR4] ;  /* 0x00000000040079b9 */ /* 0x0001e40008040000 */
[----:B0-----:R-:W-:Y:S01]  /*0110*/  NOP ;  /* 0x0000000000007918 */ /* 0x001fe20000000000 */
.L_x_1:
[----:B------:R-:W-:Y:S05]  /*0120*/  BSYNC B0 ;  /* 0x0000000000007941 */ /* 0x000fea0003800000 */
.L_x_0:
[----:B------:R-:W0:Y:S02]  /*0130*/  SHFL.IDX PT, R5, R0, RZ, 0x1f ;  /* 0x00001fff00057589 */ /* 0x000e2400000e0000 */
[----:B0-----:R-:W-:-:S13]  /*0140*/  ISETP.NE.AND P0, PT, R5, RZ, PT ;  /* 0x000000ff0500720c */ /* 0x001fda0003f05270 */
[----:B------:R-:W-:Y:S05]  /*0150*/  @P0 BRA `(.L_x_2) ;  /* 0x0000000000600947 */ /* 0x000fea0003800000 */
[----:B------:R-:W0:Y:S01]  /*0160*/  S2UR UR8, SR_CgaCtaId ;  /* 0x00000000000879c3 */ /* 0x000e220000008800 */
[----:B------:R-:W-:Y:S01]  /*0170*/  UMOV UR4, 0x400 ;  /* 0x0000040000047882 */ /* 0x000fe20000000000 */
[----:B------:R-:W-:Y:S01]  /*0180*/  UMOV UR5, 0x1 ;  /* 0x0000000100057882 */ /* 0x000fe20000000000 */
[----:B------:R-:W-:Y:S01]  /*0190*/  UMOV UR6, 0x4 ;  /* 0x0000000400067882 */ /* 0x000fe20000000000 */
[----:B------:R-:W-:Y:S01]  /*01a0*/  ELECT P0, URZ, PT ;  /* 0x00000000003f782f */ /* 0x000fe20003800000 */
[----:B------:R-:W-:-:S04]  /*01b0*/  UIADD3 UR6, -UR6, 0x100000, URZ ;  /* 0x0010000006067890 */ /* 0x000fc8000fffe13f */
[----:B------:R-:W-:Y:S02]  /*01c0*/  USHF.L.U32 UR7, UR6, 0xb, URZ ;  /* 0x0000000b06077899 */ /* 0x000fe4000800063f */
[----:B------:R-:W-:Y:S02]  /*01d0*/  USHF.L.U32 UR6, UR6, 0x1, URZ ;  /* 0x0000000106067899 */ /* 0x000fe4000800063f */
[----:B0-----:R-:W-:Y:S02]  /*01e0*/  ULEA UR8, UR8, UR4, 0x18 ;  /* 0x0000000408087291 */ /* 0x001fe4000f8ec03f */
[----:B------:R-:W-:-:S04]  /*01f0*/  UIADD3 UR4, -UR5, 0x100000, URZ ;  /* 0x0010000005047890 */ /* 0x000fc8000fffe13f */
[----:B------:R-:W-:Y:S02]  /*0200*/  USHF.L.U32 UR5, UR4, 0xb, URZ ;  /* 0x0000000b04057899 */ /* 0x000fe4000800063f */
[----:B------:R-:W-:Y:S01]  /*0210*/  USHF.L.U32 UR4, UR4, 0x1, URZ ;  /* 0x0000000104047899 */ /* 0x000fe2000800063f */
[----:B------:R-:W0:Y:S11]  /*0220*/  FENCE.VIEW.ASYNC.S ;  /* 0x00000000000073c6 */ /* 0x000e360000000000 */
[----:B0-----:R0:W1:Y:S01]  /*0230*/  SYNCS.EXCH.64 URZ, [UR8], UR4 ;  /* 0x00000004083f75b2 */ /* 0x0010620008000100 */
[----:B------:R0:W2:Y:S01]  /*0240*/  SYNCS.EXCH.64 URZ, [UR8+0x28], UR6 ;  /* 0x00002806083f75b2 */ /* 0x0000a20008000100 */
[----:B------:R0:W3:Y:S01]  /*0250*/  SYNCS.EXCH.64 URZ, [UR8+0x8], UR4 ;  /* 0x00000804083f75b2 */ /* 0x0000e20008000100 */
[----:B------:R0:W4:Y:S01]  /*0260*/  SYNCS.EXCH.64 URZ, [UR8+0x30], UR6 ;  /* 0x00003006083f75b2 */ /* 0x0001220008000100 */
[----:B------:R0:W0:Y:S01]  /*0270*/  SYNCS.EXCH.64 URZ, [UR8+0x10], UR4 ;  /* 0x00001004083f75b2 */ /* 0x0000220008000100 */
[----:B------:R0:W0:Y:S01]  /*0280*/  SYNCS.EXCH.64 URZ, [UR8+0x38], UR6 ;  /* 0x00003806083f75b2 */ /* 0x0000220008000100 */
[----:B------:R0:W0:Y:S01]  /*0290*/  SYNCS.EXCH.64 URZ, [UR8+0x18], UR4 ;  /* 0x00001804083f75b2 */ /* 0x0000220008000100 */
[----:B------:R0:W0:Y:S01]  /*02a0*/  SYNCS.EXCH.64 URZ, [UR8+0x40], UR6 ;  /* 0x00004006083f75b2 */ /* 0x0000220008000100 */
[----:B------:R0:W0:Y:S01]  /*02b0*/  SYNCS.EXCH.64 URZ, [UR8+0x20], UR4 ;  /* 0x00002004083f75b2 */ /* 0x0000220008000100 */
[----:B------:R0:W0:Y:S01]  /*02c0*/  SYNCS.EXCH.64 URZ, [UR8+0x48], UR6 ;  /* 0x00004806083f75b2 */ /* 0x0000220008000100 */
[----:B------:R-:W-:Y:S01]  /*02d0*/  NOP ;  /* 0x0000000000007918 */ /* 0x000fe20000000000 */
.L_x_2:
[----:B------:R-:W-:Y:S01]  /*02e0*/  SHF.R.S32.HI R4, RZ, 0x1f, R19 ;  /* 0x0000001fff047819 */ /* 0x000fe20000011413 */
[----:B------:R-:W5:Y:S01]  /*02f0*/  SHFL.IDX PT, R0, R0, RZ, 0x1f ;  /* 0x00001fff00007589 */ /* 0x000f6200000e0000 */
[----:B0-----:R-:W0:Y:S01]  /*0300*/  S2UR UR8, SR_CTAID.X ;  /* 0x00000000000879c3 */ /* 0x001e220000002500 */
[----:B------:R-:W-:Y:S02]  /*0310*/  ELECT P0, URZ, PT ;  /* 0x00000000003f782f */ /* 0x000fe40003800000 */
[----:B------:R-:W-:Y:S01]  /*0320*/  LEA.HI R4, R4, R19, RZ, 0x7 ;  /* 0x0000001304047211 */ /* 0x000fe200078f38ff */
[----:B------:R-:W-:Y:S01]  /*0330*/  ULDC UR4, c[0x0][0x150] ;  /* 0x0000540000047ab9 */ /* 0x000fe20000000800 */
[----:B------:R-:W-:Y:S01]  /*0340*/  SHF.R.S32.HI R6, RZ, 0x1f, R5 ;  /* 0x0000001fff067819 */ /* 0x000fe20000011405 */
[----:B------:R-:W-:Y:S01]  /*0350*/  NOP ;  /* 0x0000000000007918 */ /* 0x000fe20000000000 */
[----:B------:R-:W-:Y:S01]  /*0360*/  LOP3.LUT R4, R4, 0xffffff80, RZ, 0xc0, !PT ;  /* 0xffffff8004047812 */ /* 0x000fe200078ec0ff */
[----:B------:R-:W-:Y:S01]  /*0370*/  IMAD.MOV.U32 R23, RZ, RZ, 0x1 ;  /* 0x00000001ff177424 */ /* 0x000fe200078e00ff */
[----:B------:R-:W-:Y:S01]  /*0380*/  LEA.HI R6, R6, R5, RZ, 0x2 ;  /* 0x0000000506067211 */ /* 0x000fe200078f10ff */
[----:B------:R-:W1:Y:S01]  /*0390*/  LDC R12, c[0x0][0x144] ;  /* 0x00005100ff0c7b82 */ /* 0x000e620000000800 */
[----:B------:R-:W-:Y:S01]  /*03a0*/  NOP ;  /* 0x0000000000007918 */ /* 0x000fe20000000000 */
[----:B------:R-:W-:Y:S01]  /*03b0*/  IMAD.IADD R8, R19, 0x1, -R4 ;  /* 0x0000000113087824 */ /* 0x000fe200078e0a04 */
[----:B------:R-:W-:Y:S01]  /*03c0*/  LOP3.LUT R6, R6, 0x3ffffffc, RZ, 0xc0, !PT ;  /* 0x3ffffffc06067812 */ /* 0x000fe200078ec0ff */
[----:B------:R-:W2:Y:S01]  /*03d0*/  S2R R4, SR_CTAID.Y ;  /* 0x0000000000047919 */ /* 0x000ea20000002600 */
[----:B------:R-:W-:-:S02]  /*03e0*/  ISETP.NE.AND P3, PT, R2, RZ, PT ;  /* 0x000000ff0200720c */ /* 0x000fc40003f65270 */
[----:B------:R-:W-:Y:S01]  /*03f0*/  SHF.R.S32.HI R9, RZ, 0x1f, R8 ;  /* 0x0000001fff097819 */ /* 0x000fe20000011408 */
[----:B------:R-:W-:Y:S01]  /*0400*/  IMAD.IADD R6, R5, 0x1, -R6 ;  /* 0x0000000105067824 */ /* 0x000fe200078e0a06 */
[----:B------:R-:W3:Y:S02]  /*0410*/  LDC R14, c[0x0][0x140] ;  /* 0x00005000ff0e7b82 */ /* 0x000ee40000000800 */
[----:B------:R-:W-:Y:S02]  /*0420*/  LEA.HI R9, R9, R8, RZ, 0x3 ;  /* 0x0000000809097211 */ /* 0x000fe400078f18ff */
[----:B-----5:R-:W-:Y:S02]  /*0430*/  ISETP.NE.OR P0, PT, R0, RZ, !P0 ;  /* 0x000000ff0000720c */ /* 0x020fe40004705670 */
[--C-:B------:R-:W-:Y:S02]  /*0440*/  SHF.R.S32.HI R0, RZ, 0x3, R9.reuse ;  /* 0x00000003ff007819 */ /* 0x100fe40000011409 */
[----:B------:R-:W-:-:S02]  /*0450*/  SHF.R.S32.HI R9, RZ, 0x1f, R9 ;  /* 0x0000001fff097819 */ /* 0x000fc40000011409 */
[----:B0-----:R-:W-:Y:S02]  /*0460*/  I2FP.F32.U32 R10, UR8 ;  /* 0x00000008000a7c45 */ /* 0x001fe40008201000 */
[----:B------:R-:W-:-:S03]  /*0470*/  LEA.HI R9, R9, R0, RZ, 0x2 ;  /* 0x0000000009097211 */ /* 0x000fc600078f10ff */
[----:B------:R-:W-:Y:S01]  /*0480*/  FMUL R10, R10, UR4 ;  /* 0x000000040a0a7c20 */ /* 0x000fe20008400000 */
[----:B------:R-:W-:Y:S01]  /*0490*/  LOP3.LUT R9, R9, 0xfffffffc, RZ, 0xc0, !PT ;  /* 0xfffffffc09097812 */ /* 0x000fe200078ec0ff */
[----:B------:R-:W-:Y:S01]  /*04a0*/  VOTEU.ALL UP0, P0 ;  /* 0x00000000003f7886 */ /* 0x000fe20000000000 */
[----:B------:R-:W-:Y:S01]  /*04b0*/  ULDC UR4, c[0x0][0x154] ;  /* 0x0000550000047ab9 */ /* 0x000fe20000000800 */
[----:B------:R-:W-:Y:S02]  /*04c0*/  VOTEU.ALL UP1, P0 ;  /* 0x00000000003f7886 */ /* 0x000fe40000020000 */
[----:B------:R-:W0:Y:S01]  /*04d0*/  F2I.U32.TRUNC.NTZ R10, R10 ;  /* 0x0000000a000a7305 */ /* 0x000e22000020f000 */
[----:B------:R-:W-:Y:S01]  /*04e0*/  IMAD.IADD R9, R0, 0x1, -R9 ;  /* 0x0000000100097824 */ /* 0x000fe200078e0a09 */
[----:B------:R-:W5:Y:S01]  /*04f0*/  @!UP0 S2UR UR7, SR_CgaCtaId ;  /* 0x00000000000789c3 */ /* 0x000f620000008800 */
[----:B------:R-:W-:Y:S01]  /*0500*/  SHF.R.S32.HI R0, RZ, 0x1f, R3 ;  /* 0x0000001fff007819 */ /* 0x000fe20000011403 */
[----:B------:R-:W-:Y:S01]  /*0510*/  @!UP0 UMOV UR6, 0x400 ;  /* 0x0000040000068882 */ /* 0x000fe20000000000 */
[----:B------:R-:W-:Y:S01]  /*0520*/  IMAD R22, R6, 0x4, R9 ;  /* 0x0000000406167824 */ /* 0x000fe200078e0209 */
[----:B--2---:R-:W-:-:S02]  /*0530*/  I2FP.F32.U32 R13, R4 ;  /* 0x00000004000d7245 */ /* 0x004fc40000201000 */
[----:B------:R-:W-:Y:S02]  /*0540*/  LEA.HI R0, R0, R3, RZ, 0x2 ;  /* 0x0000000300007211 */ /* 0x000fe400078f10ff */
[----:B------:R-:W-:Y:S01]  /*0550*/  LEA.HI R6, R22, R22, RZ, 0x1 ;  /* 0x0000001616067211 */ /* 0x000fe200078f08ff */
[----:B------:R-:W-:Y:S01]  /*0560*/  FMUL R13, R13, UR4 ;  /* 0x000000040d0d7c20 */ /* 0x000fe20008400000 */
[----:B------:R-:W2:Y:S01]  /*0570*/  LDC R9, c[0x0][0x148] ;  /* 0x00005200ff097b82 */ /* 0x000ea20000000800 */
[----:B------:R-:W-:Y:S01]  /*0580*/  LOP3.LUT R0, R0, 0xfffffffc, RZ, 0xc0, !PT ;  /* 0xfffffffc00007812 */ /* 0x000fe200078ec0ff */
[----:B------:R-:W-:Y:S01]  /*0590*/  UMOV UR4, 0x20 ;  /* 0x0000002000047882 */ /* 0x000fe20000000000 */
[----:B------:R-:W-:Y:S01]  /*05a0*/  LOP3.LUT R11, R6, 0xfffffffe, RZ, 0xc0, !PT ;  /* 0xfffffffe060b7812 */ /* 0x000fe200078ec0ff */
[----:B0-----:R-:W-:Y:S01]  /*05b0*/  IMAD.MOV R15, RZ, RZ, -R10 ;  /* 0x000000ffff0f7224 */ /* 0x001fe200078e0a0a */
[----:B------:R-:W0:Y:S01]  /*05c0*/  F2I.U32.TRUNC.NTZ R13, R13 ;  /* 0x0000000d000d7305 */ /* 0x000e22000020f000 */
[----:B------:R-:W-:Y:S01]  /*05d0*/  IMAD.IADD R3, R3, 0x1, -R0 ;  /* 0x0000000103037824 */ /* 0x000fe200078e0a00 */
[----:B------:R-:W-:-:S04]  /*05e0*/  @!UP0 UIADD3 UR4, -UR4, 0x100000, URZ ;  /* 0x0010000004048890 */ /* 0x000fc8000fffe13f */
[----:B------:R-:W-:Y:S02]  /*05f0*/  @!UP0 USHF.L.U32 UR5, UR4, 0xb, URZ ;  /* 0x0000000b04058899 */ /* 0x000fe4000800063f */
[----:B------:R-:W-:Y:S01]  /*0600*/  @!UP0 USHF.L.U32 UR4, UR4, 0x1, URZ ;  /* 0x0000000104048899 */ /* 0x000fe2000800063f */
[----:B-1----:R-:W-:Y:S01]  /*0610*/  IMAD R6, R12, R15, UR8 ;  /* 0x000000080c067e24 */ /* 0x002fe2000f8e020f */
[----:B---3--:R-:W-:Y:S01]  /*0620*/  ISETP.EQ.U32.AND P2, PT, R14, 0x1, PT ;  /* 0x000000010e00780c */ /* 0x008fe20003f42070 */
[----:B------:R-:W-:Y:S01]  /*0630*/  IMAD.IADD R11, R22, 0x1, -R11 ;  /* 0x00000001160b7824 */ /* 0x000fe200078e0a0b */
[----:B------:R-:W-:Y:S01]  /*0640*/  ISETP.NE.AND P1, PT, R3, 0x3, PT ;  /* 0x000000030300780c */ /* 0x000fe20003f25270 */
[----:B-----5:R-:W-:-:S03]  /*0650*/  @!UP0 ULEA UR6, UR7, UR6, 0x18 ;  /* 0x0000000607068291 */ /* 0x020fc6000f8ec03f */
[----:B------:R-:W-:Y:S01]  /*0660*/  ISETP.NE.AND P4, PT, R11, R6, PT ;  /* 0x000000060b00720c */ /* 0x000fe20003f85270 */
[----:B------:R-:W-:Y:S01]  /*0670*/  IMAD.SHL.U32 R11, R22, 0x4, RZ ;  /* 0x00000004160b7824 */ /* 0x000fe200078e00ff */
[----:B------:R-:W-:Y:S01]  /*0680*/  VOTEU.ALL UP0, P0 ;  /* 0x00000000003f7886 */ /* 0x000fe20000000000 */
[----:B------:R-:W-:Y:S01]  /*0690*/  LOP3.LUT P0, RZ, R8, 0x7, RZ, 0xc0, !PT ;  /* 0x0000000708ff7812 */ /* 0x000fe2000780c0ff */
[----:B------:R-:W-:Y:S01]  /*06a0*/  VIADD R8, R2, 0xffffffff ;  /* 0xffffffff02087836 */ /* 0x000fe20000000000 */
[----:B------:R-:W-:Y:S01]  /*06b0*/  ISETP.EQ.OR P1, PT, R3, RZ, !P1 ;  /* 0x000000ff0300720c */ /* 0x000fe20004f22670 */
[----:B0-----:R-:W-:Y:S01]  /*06c0*/  IMAD.MOV R24, RZ, RZ, -R13 ;  /* 0x000000ffff187224 */ /* 0x001fe200078e0a0d */
[----:B------:R-:W-:Y:S02]  /*06d0*/  LOP3.LUT R22, R22, 0xc, R11, 0x78, !PT ;  /* 0x0000000c16167812 */ /* 0x000fe400078e780b */
[----:B------:R-:W-:Y:S01]  /*06e0*/  ISETP.EQ.AND P1, PT, R2, RZ, P1 ;  /* 0x000000ff0200720c */ /* 0x000fe20000f22270 */
[----:B--2---:R-:W-:Y:S01]  /*06f0*/  IMAD R11, R9, R24, R4 ;  /* 0x00000018090b7224 */ /* 0x004fe200078e0204 */
[C---:B------:R-:W-:Y:S01]  /*0700*/  ISETP.LT.U32.AND P0, PT, R22.reuse, 0x2, !P0 ;  /* 0x000000021600780c */ /* 0x040fe20004701070 */
[----:B------:R-:W0:Y:S02]  /*0710*/  FENCE.VIEW.ASYNC.S ;  /* 0x00000000000073c6 */ /* 0x000e240000000000 */
[----:B0-----:R0:W1:Y:S01]  /*0720*/  @!UP0 SYNCS.EXCH.64 URZ, [UR6+0x60], UR4 ;  /* 0x00006004063f85b2 */ /* 0x0010620008000100 */
[----:B------:R-:W-:-:S02]  /*0730*/  @P4 LEA.HI R0, R22, R22, RZ, 0x1 ;  /* 0x0000001616004211 */ /* 0x000fc400078f08ff */
[----:B------:R-:W-:Y:S02]  /*0740*/  ISETP.GE.U32.AND P6, PT, R8, 0x2, PT ;  /* 0x000000020800780c */ /* 0x000fe40003fc6070 */
[----:B------:R-:W-:Y:S02]  /*0750*/  @P4 SHF.R.S32.HI R0, RZ, 0x1, R0 ;  /* 0x00000001ff004819 */ /* 0x000fe40000011400 */
[----:B------:R-:W-:Y:S02]  /*0760*/  SEL R18, RZ, 0x1, !P1 ;  /* 0x00000001ff127807 */ /* 0x000fe40004800000 */
[----:B------:R-:W-:Y:S02]  /*0770*/  @P4 ISETP.NE.AND P5, PT, R0, R11, PT ;  /* 0x0000000b0000420c */ /* 0x000fe40003fa5270 */
[----:B------:R-:W-:Y:S02]  /*0780*/  SEL R0, RZ, 0x1, !P0 ;  /* 0x00000001ff007807 */ /* 0x000fe40004000000 */
[----:B------:R-:W-:-:S02]  /*0790*/  @P4 SEL R23, RZ, 0x1, P5 ;  /* 0x00000001ff174807 */ /* 0x000fc40002800000 */
[----:B------:R-:W-:Y:S01]  /*07a0*/  SEL R18, R18, 0x2, P6 ;  /* 0x0000000212127807 */ /* 0x000fe20003000000 */
[----:B------:R0:W2:Y:S01]  /*07b0*/  @!UP1 SYNCS.EXCH.64 URZ, [UR6+0x68], UR4 ;  /* 0x00006804063f95b2 */ /* 0x0000a20008000100 */
[----:B------:R-:W-:Y:S01]  /*07c0*/  LOP3.LUT R23, R23, R0, RZ, 0xc0, !PT ;  /* 0x0000000017177212 */ /* 0x000fe200078ec0ff */
[----:B------:R-:W-:Y:S01]  /*07d0*/  NOP ;  /* 0x0000000000007918 */ /* 0x000fe20000000000 */
[----:B------:R-:W-:Y:S01]  /*07e0*/  LOP3.LUT R0, R19, 0x7f, RZ, 0xc0, !PT ;  /* 0x0000007f13007812 */ /* 0x000fe200078ec0ff */
[----:B------:R-:W-:Y:S06]  /*07f0*/  @!P2 BRA `(.L_x_3) ;  /* 0x000000000008a947 */ /* 0x000fec0003800000 */
[----:B-12-4-:R-:W-:Y:S01]  /*0800*/  UCGABAR_ARV ;  /* 0x00000000000079c7 */ /* 0x016fe20008000000 */
[----:B------:R-:W-:Y:S05]  /*0810*/  BRA `(.L_x_4) ;  /* 0x0000000000047947 */ /* 0x000fea0003800000 */
.L_x_3:
[----:B-12-4-:R-:W-:Y:S01]  /*0820*/  NOP ;  /* 0x0000000000007918 */ /* 0x016fe20000000000 */
.L_x_4:
[----:B------:R-:W1:Y:S01]  /*0830*/  LDC R16, c[0x0][0x65c] ;  /* 0x00019700ff107b82 */ /* 0x000e620000000800 */
[----:B------:R-:W-:Y:S02]  /*0840*/  IMAD.U32 R10, RZ, RZ, UR8 ;  /* 0x00000008ff0a7e24 */ /* 0x000fe4000f8e00ff */
[----:B------:R-:W-:Y:S01]  /*0850*/  IMAD.MOV.U32 R11, RZ, RZ, RZ ;  /* 0x000000ffff0b7224 */ /* 0x000fe200078e00ff */
[----:B-1----:R-:W-:-:S04]  /*0860*/  ISETP.NE.AND P1, PT, R16, 0x1, PT ;  /* 0x000000011000780c */ /* 0x002fc80003f25270 */
[----:B------:R-:W-:-:S09]  /*0870*/  P2R R2, PR, RZ, 0x2 ;  /* 0x00000002ff027803 */ /* 0x000fd20000000000 */
[----:B------:R-:W1:Y:S01]  /*0880*/  @P1 LDC R13, c[0x0][0x10] ;  /* 0x00000400ff0d1b82 */ /* 0x000e620000000800 */
[----:B------:R-:W-:Y:S02]  /*0890*/  @P1 IMAD.MOV.U32 R5, RZ, RZ, RZ ;  /* 0x000000ffff051224 */ /* 0x000fe400078e00ff */
[----:B------:R-:W-:-:S05]  /*08a0*/  @P1 IMAD.MOV.U32 R17, RZ, RZ, RZ ;  /* 0x000000ffff111224 */ /* 0x000fca00078e00ff */
[----:B------:R-:W2:Y:S01]  /*08b0*/  @!P1 LDC R15, c[0x0][0xc] ;  /* 0x00000300ff0f9b82 */ /* 0x000ea20000000800 */
[----:B-1----:R-:W-:-:S04]  /*08c0*/  @P1 IMAD.WIDE.U32 R12, R13, UR8, R4 ;  /* 0x000000080d0c1c25 */ /* 0x002fc8000f8e0004 */
[----:B------:R-:W-:Y:S02]  /*08d0*/  @P1 IMAD.MOV.U32 R2, RZ, RZ, R12 ;  /* 0x000000ffff021224 */ /* 0x000fe400078e000c */
[----:B------:R-:W-:Y:S02]  /*08e0*/  @P1 IMAD.IADD R17, R13, 0x1, R17 ;  /* 0x000000010d111824 */ /* 0x000fe400078e0211 */
[----:B--2---:R-:W-:-:S04]  /*08f0*/  @!P1 IMAD.WIDE.U32 R10, R4, R15, R10 ;  /* 0x0000000f040a9225 */ /* 0x004fc800078e000a */
[----:B------:R-:W-:Y:S02]  /*0900*/  @!P1 IMAD.MOV.U32 R2, RZ, RZ, R10 ;  /* 0x000000ffff029224 */ /* 0x000fe400078e000a */
[----:B------:R-:W-:Y:S01]  /*0910*/  @!P1 IMAD.MOV.U32 R17, RZ, RZ, R11 ;  /* 0x000000ffff119224 */ /* 0x000fe200078e000b */
[----:B------:R-:W-:Y:S06]  /*0920*/  @!P2 BRA `(.L_x_5) ;  /* 0x00000000000ca947 */ /* 0x000fec0003800000 */
[----:B------:R-:W-:Y:S01]  /*0930*/  UCGABAR_WAIT ;  /* 0x0000000000007dc7 */ /* 0x000fe20008000000 */
[----:B------:R-:W-:Y:S01]  /*0940*/  CCTL.IVALL ;  /* 0x00000000ff00798f */ /* 0x000fe20002000000 */
[----:B------:R-:W-:Y:S05]  /*0950*/  BRA `(.L_x_6) ;  /* 0x0000000000047947 */ /* 0x000fea0003800000 */
.L_x_5:
[----:B------:R-:W-:Y:S06]  /*0960*/  BAR.SYNC.DEFER_BLOCKING 0x0 ;  /* 0x0000000000007b1d */ /* 0x000fec0000010000 */
.L_x_6:
[----:B------:R-:W-:Y:S05]  /*0970*/  @!P3 BRA `(.L_x_7) ;  /* 0x000000340008b947 */ /* 0x000fea0003800000 */
[----:B------:R-:W-:-:S13]  /*0980*/  ISETP.GT.U32.AND P0, PT, R8, 0x1, PT ;  /* 0x000000010800780c */ /* 0x000fda0003f04070 */
[----:B0-----:R-:W-:Y:S05]  /*0990*/  @P0 EXIT ;  /* 0x000000000000094d */ /* 0x001fea0003800000 */
[----:B------:R-:W-:Y:S01]  /*09a0*/  ULDC.64 UR4, c[0x0][0x650] ;  /* 0x0001940000047ab9 */ /* 0x000fe20000000a00 */
[----:B------:R-:W-:Y:S01]  /*09b0*/  PRMT R3, RZ, 0x7610, R3 ;  /* 0x00007610ff037816 */ /* 0x000fe20000000003 */
[----:B------:R-:W-:Y:S01]  /*09c0*/  IMAD.MOV.U32 R47, RZ, RZ, -0x1 ;  /* 0xffffffffff2f7424 */ /* 0x000fe200078e00ff */
[----:B------:R-:W-:Y:S01]  /*09d0*/  ISETP.GE.U32.AND P0, PT, R2, UR4, PT ;  /* 0x0000000402007c0c */ /* 0x000fe2000bf06070 */
[----:B------:R-:W-:Y:S02]  /*09e0*/  IMAD.MOV.U32 R46, RZ, RZ, -0x1 ;  /* 0xffffffffff2e7424 */ /* 0x000fe400078e00ff */
[----:B------:R-:W-:Y:S01]  /*09f0*/  IMAD.MOV.U32 R45, RZ, RZ, -0x1 ;  /* 0xffffffffff2d7424 */ /* 0x000fe200078e00ff */
[----:B------:R-:W-:-:S13]  /*0a00*/  ISETP.GE.U32.AND.EX P0, PT, R17, UR5, PT, P0 ;  /* 0x0000000511007c0c */ /* 0x000fda000bf06100 */
[----:B------:R-:W-:Y:S05]  /*0a10*/  @P0 BRA `(.L_x_8) ;  /* 0x00000004002c0947 */ /* 0x000fea0003800000 */
[----:B------:R-:W0:Y:S01]  /*0a20*/  LDC.64 R26, c[0x0][0x628] ;  /* 0x00018a00ff1a7b82 */ /* 0x000e220000000a00 */
[----:B------:R-:W-:Y:S02]  /*0a30*/  IMAD.MOV.U32 R10, RZ, RZ, R2 ;  /* 0x000000ffff0a7224 */ /* 0x000fe400078e0002 */
[----:B------:R-:W-:-:S05]  /*0a40*/  IMAD.MOV.U32 R11, RZ, RZ, R17 ;  /* 0x000000ffff0b7224 */ /* 0x000fca00078e0011 */
[----:B------:R-:W1:Y:S08]  /*0a50*/  LDC R8, c[0x0][0x630] ;  /* 0x00018c00ff087b82 */ /* 0x000e700000000800 */
[----:B------:R-:W2:Y:S01]  /*0a60*/  LDC.64 R28, c[0x0][0x620] ;  /* 0x00018800ff1c7b82 */ /* 0x000ea20000000a00 */
[----:B0-----:R-:W-:-:S04]  /*0a70*/  ISETP.NE.U32.AND P0, PT, R26, RZ, PT ;  /* 0x000000ff1a00720c */ /* 0x001fc80003f05070 */
[----:B------:R-:W-:-:S13]  /*0a80*/  ISETP.NE.AND.EX P0, PT, R27, RZ, PT, P0 ;  /* 0x000000ff1b00720c */ /* 0x000fda0003f05300 */
[----:B-12---:R-:W-:Y:S05]  /*0a90*/  @!P0 BRA `(.L_x_9) ;  /* 0x0000000000288947 */ /* 0x006fea0003800000 */
[----:B------:R-:W0:Y:S02]  /*0aa0*/  LDC R3, c[0x0][0x634] ;  /* 0x00018d00ff037b82 */ /* 0x000e240000000800 */
[----:B0-----:R-:W-:-:S05]  /*0ab0*/  IADD3 R3, P0, R2, R3, RZ ;  /* 0x0000000302037210 */ /* 0x001fca0007f1e0ff */
[----:B------:R-:W-:-:S04]  /*0ac0*/  IMAD.X R21, RZ, RZ, R17, P0 ;  /* 0x000000ffff157224 */ /* 0x000fc800000e0611 */
[----:B------:R-:W-:-:S04]  /*0ad0*/  IMAD.WIDE.U32 R10, R21, R26, RZ ;  /* 0x0000001a150a7225 */ /* 0x000fc800078e00ff */
[----:B------:R-:W-:-:S04]  /*0ae0*/  IMAD.WIDE.U32 R12, P0, R3, R27, R10 ;  /* 0x0000001b030c7225 */ /* 0x000fc8000780000a */
[----:B------:R-:W-:-:S04]  /*0af0*/  IMAD.WIDE.U32 R10, R3, R26, RZ ;  /* 0x0000001a030a7225 */ /* 0x000fc800078e00ff */
[----:B------:R-:W-:Y:S01]  /*0b00*/  IMAD.X R15, RZ, RZ, RZ, P0 ;  /* 0x000000ffff0f7224 */ /* 0x000fe200000e06ff */
[----:B------:R-:W-:Y:S01]  /*0b10*/  IADD3 RZ, P0, R11, R12, RZ ;  /* 0x0000000c0bff7210 */ /* 0x000fe20007f1e0ff */
[----:B------:R-:W-:-:S04]  /*0b20*/  IMAD.MOV.U32 R14, RZ, RZ, R13 ;  /* 0x000000ffff0e7224 */ /* 0x000fc800078e000d */
[----:B------:R-:W-:-:S08]  /*0b30*/  IMAD.WIDE.U32.X R10, R21, R27, R14, P0 ;  /* 0x0000001b150a7225 */ /* 0x000fd000000e040e */
.L_x_9:
[-CC-:B------:R-:W-:Y:S01]  /*0b40*/  SHF.R.U64 R45, R10, R8.reuse, R11.reuse ;  /* 0x000000080a2d7219 */ /* 0x180fe2000000120b */
[----:B------:R-:W0:Y:S01]  /*0b50*/  LDC.64 R32, c[0x0][0x640] ;  /* 0x00019000ff207b82 */ /* 0x000e220000000a00 */
[----:B------:R-:W-:Y:S01]  /*0b60*/  SHF.R.U32.HI R3, RZ, R8, R11 ;  /* 0x00000008ff037219 */ /* 0x000fe2000001160b */
[----:B------:R-:W-:Y:S01]  /*0b70*/  IMAD R31, R9, R24, R4 ;  /* 0x00000018091f7224 */ /* 0x000fe200078e0204 */
[----:B------:R-:W-:Y:S01]  /*0b80*/  IADD3 R5, P0, RZ, -R45, RZ ;  /* 0x8000002dff057210 */ /* 0x000fe20007f1e0ff */
[----:B------:R-:W-:-:S04]  /*0b90*/  IMAD.MOV.U32 R25, RZ, RZ, 0x1 ;  /* 0x00000001ff197424 */ /* 0x000fc800078e00ff */
[----:B------:R-:W1:Y:S01]  /*0ba0*/  LDC R12, c[0x0][0x618] ;  /* 0x00018600ff0c7b82 */ /* 0x000e620000000800 */
[----:B------:R-:W-:-:S04]  /*0bb0*/  IMAD.X R3, RZ, RZ, ~R3, P0 ;  /* 0x000000ffff037224 */ /* 0x000fc800000e0e03 */
[-C--:B------:R-:W-:Y:S02]  /*0bc0*/  IMAD R8, R3, R28.reuse, RZ ;  /* 0x0000001c03087224 */ /* 0x080fe400078e02ff */
[----:B------:R-:W-:Y:S01]  /*0bd0*/  IMAD.MOV.U32 R3, RZ, RZ, R17 ;  /* 0x000000ffff037224 */ /* 0x000fe200078e0011 */
[----:B------:R-:W2:Y:S01]  /*0be0*/  LDC R20, c[0x0][0x608] ;  /* 0x00018200ff147b82 */ /* 0x000ea20000000800 */
[----:B------:R-:W-:-:S04]  /*0bf0*/  IMAD.WIDE.U32 R10, R5, R28, R2 ;  /* 0x0000001c050a7225 */ /* 0x000fc800078e0002 */
[----:B------:R-:W-:-:S03]  /*0c00*/  IMAD R5, R5, R29, R8 ;  /* 0x0000001d05057224 */ /* 0x000fc600078e0208 */
[----:B------:R-:W3:Y:S01]  /*0c10*/  LDC R30, c[0x0][0x658] ;  /* 0x00019600ff1e7b82 */ /* 0x000ee20000000800 */
[----:B0-----:R-:W-:Y:S01]  /*0c20*/  ISETP.NE.U32.AND P0, PT, R32, RZ, PT ;  /* 0x000000ff2000720c */ /* 0x001fe20003f05070 */
[----:B------:R-:W-:Y:S02]  /*0c30*/  IMAD.MOV.U32 R3, RZ, RZ, -0x1 ;  /* 0xffffffffff037424 */ /* 0x000fe400078e00ff */
[----:B------:R-:W-:Y:S01]  /*0c40*/  IMAD.IADD R5, R11, 0x1, R5 ;  /* 0x000000010b057824 */ /* 0x000fe200078e0205 */
[----:B------:R-:W-:-:S03]  /*0c50*/  ISETP.NE.AND.EX P0, PT, R33, RZ, PT, P0 ;  /* 0x000000ff2100720c */ /* 0x000fc60003f05300 */
[----:B------:R-:W0:Y:S01]  /*0c60*/  LDC R26, c[0x0][0x600] ;  /* 0x00018000ff1a7b82 */ /* 0x000e220000000800 */
[-CC-:B-1----:R-:W-:Y:S02]  /*0c70*/  SHF.R.U64 R14, R10, R12.reuse, R5.reuse ;  /* 0x0000000c0a0e7219 */ /* 0x182fe40000001205 */
[----:B------:R-:W-:-:S05]  /*0c80*/  SHF.R.U32.HI R5, RZ, R12, R5 ;  /* 0x0000000cff057219 */ /* 0x000fca0000011605 */
[----:B------:R-:W1:Y:S01]  /*0c90*/  LDC R15, c[0x0][0x648] ;  /* 0x00019200ff0f7b82 */ /* 0x000e620000000800 */
[-CC-:B--2---:R-:W-:Y:S02]  /*0ca0*/  SHF.R.U64 R29, R14, R20.reuse, R5.reuse ;  /* 0x000000140e1d7219 */ /* 0x184fe40000001205 */
[----:B------:R-:W-:-:S05]  /*0cb0*/  SHF.R.U32.HI R5, RZ, R20, R5 ;  /* 0x00000014ff057219 */ /* 0x000fca0000011605 */
[----:B------:R-:W2:Y:S01]  /*0cc0*/  LDC R21, c[0x0][0x638] ;  /* 0x00018e00ff157b82 */ /* 0x000ea20000000800 */
[-CC-:B---3--:R-:W-:Y:S02]  /*0cd0*/  SHF.R.U64 R20, R29, R30.reuse, R5.reuse ;  /* 0x0000001e1d147219 */ /* 0x188fe40000001205 */
[-C--:B------:R-:W-:Y:S02]  /*0ce0*/  SHF.L.U32 R3, R3, R30.reuse, RZ ;  /* 0x0000001e03037219 */ /* 0x080fe400000006ff */
[----:B------:R-:W-:Y:S01]  /*0cf0*/  SHF.R.U32.HI R5, RZ, R30, R5 ;  /* 0x0000001eff057219 */ /* 0x000fe20000011605 */
[----:B------:R-:W-:Y:S01]  /*0d00*/  IMAD.MOV.U32 R4, RZ, RZ, R20 ;  /* 0x000000ffff047224 */ /* 0x000fe200078e0014 */
[----:B------:R-:W-:Y:S01]  /*0d10*/  LOP3.LUT R12, RZ, R3, RZ, 0x33, !PT ;  /* 0x00000003ff0c7212 */ /* 0x000fe200078e33ff */
[----:B------:R-:W3:Y:S01]  /*0d20*/  LDC R27, c[0x0][0x610] ;  /* 0x00018400ff1b7b82 */ /* 0x000ee20000000800 */
[----:B------:R-:W-:Y:S05]  /*0d30*/  @!P0 BRA `(.L_x_10) ;  /* 0x0000000000288947 */ /* 0x000fea0003800000 */
[----:B------:R-:W4:Y:S02]  /*0d40*/  LDC R3, c[0x0][0x64c] ;  /* 0x00019300ff037b82 */ /* 0x000f240000000800 */
[----:B----4-:R-:W-:-:S05]  /*0d50*/  IADD3 R3, P0, R20, R3, RZ ;  /* 0x0000000314037210 */ /* 0x010fca0007f1e0ff */
        /* <DEDUP_REMOVED lines=8> */
.L_x_10:
[----:B-1----:R-:W-:Y:S01]  /*0de0*/  SHF.R.U64 R4, R4, R15, R5 ;  /* 0x0000000f04047219 */ /* 0x002fe20000001205 */
[----:B0-----:R-:W-:Y:S01]  /*0df0*/  VIADD R5, R26, 0xffffffff ;  /* 0xffffffff1a057836 */ /* 0x001fe20000000000 */
[----:B------:R-:W-:Y:S02]  /*0e00*/  SHF.L.U32 R3, R25, R30, RZ ;  /* 0x0000001e19037219 */ /* 0x000fe400000006ff */
[----:B------:R-:W-:Y:S01]  /*0e10*/  LOP3.LUT R12, R29, R12, RZ, 0xc0, !PT ;  /* 0x0000000c1d0c7212 */ /* 0x000fe200078ec0ff */
[----:B------:R-:W-:Y:S01]  /*0e20*/  IMAD.MOV R8, RZ, RZ, -R4 ;  /* 0x000000ffff087224 */ /* 0x000fe200078e0a04 */
[----:B------:R-:W-:Y:S02]  /*0e30*/  SEL R6, R6, R31, !P1 ;  /* 0x0000001f06067207 */ /* 0x000fe40004800000 */
[----:B------:R-:W-:Y:S01]  /*0e40*/  LOP3.LUT R5, R14, R5, RZ, 0xc0, !PT ;  /* 0x000000050e057212 */ /* 0x000fe200078ec0ff */
[----:B------:R-:W-:Y:S02]  /*0e50*/  IMAD R9, R3, R4, R12 ;  /* 0x0000000403097224 */ /* 0x000fe400078e020c */
[----:B--2---:R-:W-:-:S02]  /*0e60*/  IMAD R3, R8, R21, R20 ;  /* 0x0000001508037224 */ /* 0x004fc400078e0214 */
[----:B---3--:R-:W-:Y:S02]  /*0e70*/  IMAD R6, R9, R27, R6 ;  /* 0x0000001b09067224 */ /* 0x008fe400078e0206 */
[----:B------:R-:W-:Y:S02]  /*0e80*/  IMAD R47, R3, R26, R5 ;  /* 0x0000001a032f7224 */ /* 0x000fe400078e0205 */
[----:B------:R-:W-:-:S03]  /*0e90*/  IMAD.MOV.U32 R4, RZ, RZ, 0x1 ;  /* 0x00000001ff047424 */ /* 0x000fc600078e00ff */
[----:B------:R-:W-:Y:S02]  /*0ea0*/  SEL R46, R47, R6, !P1 ;  /* 0x000000062f2e7207 */ /* 0x000fe40004800000 */
[----:B------:R-:W-:Y:S02]  /*0eb0*/  PRMT R3, R4, 0x7610, R3 ;  /* 0x0000761004037816 */ /* 0x000fe40000000003 */
[----:B------:R-:W-:-:S07]  /*0ec0*/  SEL R47, R6, R47, !P1 ;  /* 0x0000002f062f7207 */ /* 0x000fce0004800000 */
.L_x_8:
[----:B------:R-:W-:-:S08]  /*0ed0*/  NOP ;  /* 0x0000000000007918 */ /* 0x000fd00000000000 */
[----:B------:R-:W0:Y:S02]  /*0ee0*/  USETMAXREG.TRY_ALLOC.CTAPOOL UP0, 0xe8 ;  /* 0x000000e8000079c8 */ /* 0x000e240008000600 */
[----:B0-----:R-:W-:-:S13]  /*0ef0*/  PLOP3.LUT P0, PT, PT, PT, UP0, 0x80, 0x0 ;  /* 0x000000000000781c */ /* 0x001fda0003f0f008 */
[----:B------:R-:W-:Y:S05]  /*0f00*/  @!P0 BRA `(.L_x_8) ;  /* 0xfffffffc00f08947 */ /* 0x000fea000383ffff */
[----:B------:R-:W-:Y:S01]  /*0f10*/  ULDC.64 UR4, c[0x0][0x598] ;  /* 0x0001660000047ab9 */ /* 0x000fe20000000a00 */
[----:B------:R-:W-:Y:S01]  /*0f20*/  ULDC.64 UR36, c[0x0][0x208] ;  /* 0x0000820000247ab9 */ /* 0x000fe20000000a00 */
[----:B------:R-:W-:-:S04]  /*0f30*/  ISETP.NE.U32.AND P0, PT, RZ, UR4, PT ;  /* 0x00000004ff007c0c */ /* 0x000fc8000bf05070 */
[----:B------:R-:W-:-:S13]  /*0f40*/  ISETP.NE.AND.EX P0, PT, RZ, UR5, PT, P0 ;  /* 0x00000005ff007c0c */ /* 0x000fda000bf05300 */
[----:B------:R-:W-:Y:S05]  /*0f50*/  @!P0 BRA `(.L_x_11) ;  /* 0x00000000001c8947 */ /* 0x000fea0003800000 */
[----:B------:R-:W0:Y:S02]  /*0f60*/  LDC.64 R4, c[0x0][0x598] ;  /* 0x00016600ff047b82 */ /* 0x000e240000000a00 */
[----:B0-----:R-:W2:Y:S02]  /*0f70*/  LDG.E.64 R4, desc[UR36][R4.64] ;  /* 0x0000002404047981 */ /* 0x001ea4000c1e1b00 */
[----:B--2---:R-:W-:-:S04]  /*0f80*/  ISETP.NE.U32.AND P0, PT, R4, RZ, PT ;  /* 0x000000ff0400720c */ /* 0x004fc80003f05070 */
[----:B------:R-:W-:-:S13]  /*0f90*/  ISETP.NE.AND.EX P0, PT, R5, RZ, PT, P0 ;  /* 0x000000ff0500720c */ /* 0x000fda0003f05300 */
[----:B------:R-:W-:Y:S05]  /*0fa0*/  @!P0 BRA `(.L_x_11) ;  /* 0x0000000000088947 */ /* 0x000fea0003800000 */
[----:B------:R0:W5:Y:S01]  /*0fb0*/  LD.E R42, desc[UR36][R4.64] ;  /* 0x00000024042a7980 */ /* 0x000162000c101900 */
[----:B------:R-:W-:Y:S05]  /*0fc0*/  BRA `(.L_x_12) ;  /* 0x0000000000247947 */ /* 0x000fea0003800000 */
.L_x_11:
[----:B------:R-:W-:Y:S02]  /*0fd0*/  ULDC.64 UR4, c[0x0][0x588] ;  /* 0x0001620000047ab9 */ /* 0x000fe40000000a00 */
[----:B------:R-:W-:-:S04]  /*0fe0*/  ISETP.NE.U32.AND P0, PT, RZ, UR4, PT ;  /* 0x00000004ff007c0c */ /* 0x000fc8000bf05070 */
[----:B------:R-:W-:-:S13]  /*0ff0*/  ISETP.NE.AND.EX P0, PT, RZ, UR5, PT, P0 ;  /* 0x00000005ff007c0c */ /* 0x000fda000bf05300 */
[----:B------:R-:W-:Y:S05]  /*1000*/  @!P0 BRA `(.L_x_13) ;  /* 0x00000000000c8947 */ /* 0x000fea0003800000 */
[----:B------:R-:W0:Y:S02]  /*1010*/  LDC.64 R42, c[0x0][0x588] ;  /* 0x00016200ff2a7b82 */ /* 0x000e240000000a00 */
[----:B0-----:R1:W5:Y:S01]  /*1020*/  LDG.E R42, desc[UR36][R42.64] ;  /* 0x000000242a2a7981 */ /* 0x001362000c1e1900 */
[----:B------:R-:W-:Y:S05]  /*1030*/  BRA `(.L_x_12) ;  /* 0x0000000000087947 */ /* 0x000fea0003800000 */
.L_x_13:
[----:B------:R-:W-:Y:S02]  /*1040*/  ULDC UR4, c[0x0][0x580] ;  /* 0x0001600000047ab9 */ /* 0x000fe40000000800 */
[----:B------:R-:W-:-:S07]  /*1050*/  IMAD.U32 R42, RZ, RZ, UR4 ;  /* 0x00000004ff2a7e24 */ /* 0x000fce000f8e00ff */
.L_x_12:
[----:B------:R-:W-:Y:S02]  /*1060*/  ULDC.64 UR4, c[0x0][0x5a0] ;  /* 0x0001680000047ab9 */ /* 0x000fe40000000a00 */
[----:B------:R-:W-:-:S04]  /*1070*/  ISETP.NE.U32.AND P0, PT, RZ, UR4, PT ;  /* 0x00000004ff007c0c */ /* 0x000fc8000bf05070 */
[----:B------:R-:W-:-:S13]  /*1080*/  ISETP.NE.AND.EX P0, PT, RZ, UR5, PT, P0 ;  /* 0x00000005ff007c0c */ /* 0x000fda000bf05300 */
[----:B------:R-:W-:Y:S05]  /*1090*/  @!P0 BRA `(.L_x_14) ;  /* 0x00000000001c8947 */ /* 0x000fea0003800000 */
[----:B0-----:R-:W0:Y:S02]  /*10a0*/  LDC.64 R4, c[0x0][0x5a0] ;  /* 0x00016800ff047b82 */ /* 0x001e240000000a00 */
[----:B0-----:R-:W2:Y:S02]  /*10b0*/  LDG.E.64 R4, desc[UR36][R4.64] ;  /* 0x0000002404047981 */ /* 0x001ea4000c1e1b00 */
[----:B--2---:R-:W-:-:S04]  /*10c0*/  ISETP.NE.U32.AND P0, PT, R4, RZ, PT ;  /* 0x000000ff0400720c */ /* 0x004fc80003f05070 */
[----:B------:R-:W-:-:S13]  /*10d0*/  ISETP.NE.AND.EX P0, PT, R5, RZ, PT, P0 ;  /* 0x000000ff0500720c */ /* 0x000fda0003f05300 */
[----:B------:R-:W-:Y:S05]  /*10e0*/  @!P0 BRA `(.L_x_14) ;  /* 0x0000000000088947 */ /* 0x000fea0003800000 */
[----:B-1----:R0:W5:Y:S01]  /*10f0*/  LD.E R43, desc[UR36][R4.64] ;  /* 0x00000024042b7980 */ /* 0x002162000c101900 */
[----:B------:R-:W-:Y:S05]  /*1100*/  BRA `(.L_x_15) ;  /* 0x0000000000247947 */ /* 0x000fea0003800000 */
.L_x_14:
[----:B------:R-:W-:Y:S02]  /*1110*/  ULDC.64 UR4, c[0x0][0x590] ;  /* 0x0001640000047ab9 */ /* 0x000fe40000000a00 */
[----:B------:R-:W-:-:S04]  /*1120*/  ISETP.NE.U32.AND P0, PT, RZ, UR4, PT ;  /* 0x00000004ff007c0c */ /* 0x000fc8000bf05070 */
[----:B------:R-:W-:-:S13]  /*1130*/  ISETP.NE.AND.EX P0, PT, RZ, UR5, PT, P0 ;  /* 0x00000005ff007c0c */ /* 0x000fda000bf05300 */
[----:B------:R-:W-:Y:S05]  /*1140*/  @!P0 BRA `(.L_x_16) ;  /* 0x00000000000c8947 */ /* 0x000fea0003800000 */
[----:B0-----:R-:W1:Y:S02]  /*1150*/  LDC.64 R4, c[0x0][0x590] ;  /* 0x00016400ff047b82 */ /* 0x001e640000000a00 */
[----:B-1----:R1:W5:Y:S01]  /*1160*/  LDG.E R43, desc[UR36][R4.64] ;  /* 0x00000024042b7981 */ /* 0x002362000c1e1900 */
[----:B------:R-:W-:Y:S05]  /*1170*/  BRA `(.L_x_15) ;  /* 0x0000000000087947 */ /* 0x000fea0003800000 */
.L_x_16:
[----:B------:R-:W-:Y:S02]  /*1180*/  ULDC UR4, c[0x0][0x584] ;  /* 0x0001610000047ab9 */ /* 0x000fe40000000800 */
[----:B-1----:R-:W-:-:S07]  /*1190*/  IMAD.U32 R43, RZ, RZ, UR4 ;  /* 0x00000004ff2b7e24 */ /* 0x002fce000f8e00ff */
.L_x_15:
[----:B------:R-:W-:-:S13]  /*11a0*/  LOP3.LUT P0, RZ, R3, 0xff, RZ, 0xc0, !PT ;  /* 0x000000ff03ff7812 */ /* 0x000fda000780c0ff */
[----:B------:R-:W-:Y:S05]  /*11b0*/  @!P0 EXIT ;  /* 0x000000000000894d */ /* 0x000fea0003800000 */
[----:B------:R-:W-:Y:S01]  /*11c0*/  SHF.R.U32.HI R3, RZ, 0x1, R0 ;  /* 0x00000001ff037819 */ /* 0x000fe20000011600 */
[----:B------:R-:W-:Y:S01]  /*11d0*/  ULDC UR4, c[0x0][0x28c] ;  /* 0x0000a30000047ab9 */ /* 0x000fe20000000800 */
[----:B------:R-:W-:Y:S01]  /*11e0*/  SHF.R.U32.HI R0, RZ, 0x2, R19 ;  /* 0x00000002ff007819 */ /* 0x000fe20000011613 */
[----:B------:R-:W-:Y:S01]  /*11f0*/  UIADD3 UR4, UR4, 0x7f, URZ ;  /* 0x0000007f04047890 */ /* 0x000fe2000fffe03f */
[----:B------:R-:W-:Y:S01]  /*1200*/  LOP3.LUT R7, R7, 0x1, RZ, 0xc0, !PT ;  /* 0x0000000107077812 */ /* 0x000fe200078ec0ff */
[----:B------:R-:W-:Y:S01]  /*1210*/  IMAD.MOV.U32 R41, RZ, RZ, RZ ;  /* 0x000000ffff297224 */ /* 0x000fe200078e00ff */
[----:B------:R-:W-:Y:S01]  /*1220*/  LOP3.LUT R3, R3, 0x30, RZ, 0xc0, !PT ;  /* 0x0000003003037812 */ /* 0x000fe200078ec0ff */
[----:B------:R-:W-:Y:S01]  /*1230*/  USHF.R.S32.HI UR5, URZ, 0x1f, UR4 ;  /* 0x0000001f3f057899 */ /* 0x000fe20008011404 */
[----:B------:R-:W-:Y:S01]  /*1240*/  LOP3.LUT R0, R0, 0x7, RZ, 0xc0, !PT ;  /* 0x0000000700007812 */ /* 0x000fe200078ec0ff */
[----:B01----:R-:W-:Y:S01]  /*1250*/  IMAD.SHL.U32 R5, R7, 0x40, RZ ;  /* 0x0000004007057824 */ /* 0x003fe200078e00ff */
[----:B------:R-:W-:Y:S01]  /*1260*/  LOP3.LUT R50, R18, 0x1, RZ, 0xfc, !PT ;  /* 0x0000000112327812 */ /* 0x000fe200078efcff */
[----:B------:R-:W-:Y:S01]  /*1270*/  ULEA.HI UR5, UR5, UR4, URZ, 0x7 ;  /* 0x0000000405057291 */ /* 0x000fe2000f8f383f */
[-CC-:B------:R-:W-:Y:S01]  /*1280*/  IADD3 R4, RZ, -R3.reuse, -R0.reuse ;  /* 0x80000003ff047210 */ /* 0x180fe20007ffe800 */
[----:B------:R-:W-:Y:S01]  /*1290*/  UMOV UR38, URZ ;  /* 0x0000003f00267c82 */ /* 0x000fe20008000000 */
[----:B------:R-:W-:Y:S01]  /*12a0*/  LOP3.LUT R0, R5, 0x40, R0, 0xe2, !PT ;  /* 0x0000004005007812 */ /* 0x000fe200078ee200 */
[----:B------:R-:W-:Y:S01]  /*12b0*/  ULDC UR4, c[0x0][0x284] ;  /* 0x0000a10000047ab9 */ /* 0x000fe20000000800 */
[----:B------:R-:W-:Y:S01]  /*12c0*/  USHF.R.S32.HI UR40, URZ, 0x7, UR5 ;  /* 0x000000073f287899 */ /* 0x000fe20008011405 */
[----:B------:R-:W-:Y:S01]  /*12d0*/  IMAD R4, R7, -0x40, R4 ;  /* 0xffffffc007047824 */ /* 0x000fe200078e0204 */
[----:B------:R-:W-:Y:S01]  /*12e0*/  LOP3.LUT R40, R0, R3, RZ, 0xfc, !PT ;  /* 0x0000000300287212 */ /* 0x000fe200078efcff */
[----:B------:R-:W-:-:S02]  /*12f0*/  UMOV UR39, URZ ;  /* 0x0000003f00277c82 */ /* 0x000fc40008000000 */
[----:B------:R-:W-:-:S07]  /*1300*/  VIADD R44, R4, UR4 ;  /* 0x00000004042c7c36 */ /* 0x000fce0008000000 */
.L_x_68:
[----:B------:R-:W-:Y:S01]  /*1310*/  LOP3.LUT R0, R19, 0x80, RZ, 0xc0, !PT ;  /* 0x0000008013007812 */ /* 0x000fe200078ec0ff */
[----:B------:R-:W0:Y:S01]  /*1320*/  S2UR UR7, SR_CgaCtaId ;  /* 0x00000000000779c3 */ /* 0x000e220000008800 */
[----:B------:R-:W-:Y:S02]  /*1330*/  UMOV UR6, 0x400 ;  /* 0x0000040000067882 */ /* 0x000fe40000000000 */
[----:B------:R-:W-:-:S06]  /*1340*/  SHF.R.U32.HI R0, RZ, 0x7, R0 ;  /* 0x00000007ff007819 */ /* 0x000fcc0000011600 */
[----:B-1----:R-:W1:Y:S01]  /*1350*/  SHFL.IDX PT, R0, R0, RZ, 0x1f ;  /* 0x00001fff00007589 */ /* 0x002e6200000e0000 */
[----:B0-----:R-:W-:Y:S01]  /*1360*/  ULEA UR6, UR7, UR6, 0x18 ;  /* 0x0000000607067291 */ /* 0x001fe2000f8ec03f */
[----:B-1----:R-:W-:-:S13]  /*1370*/  R2UR UR4, R0 ;  /* 0x00000000000472ca */ /* 0x002fda00000e0000 */
[----:B------:R-:W-:-:S04]  /*1380*/  ULEA.HI UR5, UR4, UR4, URZ, 0x1 ;  /* 0x0000000404057291 */ /* 0x000fc8000f8f083f */
[----:B------:R-:W-:-:S04]  /*1390*/  ULOP3.LUT UR5, UR5, 0x7fffe, URZ, 0xc0, !UPT ;  /* 0x0007fffe05057892 */ /* 0x000fc8000f8ec03f */
[----:B------:R-:W-:-:S03]  /*13a0*/  UIADD3 UR5, UR4, -UR5, URZ ;  /* 0x8000000504057290 */ /* 0x000fc6000fffe03f */
[----:B------:R-:W-:Y:S01]  /*13b0*/  ULDC UR4, c[0x0][0x28c] ;  /* 0x0000a30000047ab9 */ /* 0x000fe20000000800 */
[----:B------:R-:W-:Y:S01]  /*13c0*/  ULEA UR5, UR5, UR6, 0xd ;  /* 0x0000000605057291 */ /* 0x000fe2000f8e683f */
[----:B------:R-:W-:-:S03]  /*13d0*/  ISETP.LT.AND P0, PT, RZ, UR4, PT ;  /* 0x00000004ff007c0c */ /* 0x000fc6000bf01270 */
[----:B------:R-:W-:-:S04]  /*13e0*/  UIADD3 UR5, UR5, 0x100, URZ ;  /* 0x0000010005057890 */ /* 0x000fc8000fffe03f */
[----:B------:R-:W-:-:S04]  /*13f0*/  USHF.R.U32.HI UR5, URZ, 0x4, UR5 ;  /* 0x000000043f057899 */ /* 0x000fc80008011605 */
[----:B------:R-:W-:-:S04]  /*1400*/  ULOP3.LUT UR5, UR5, 0x3fff, URZ, 0xc0, !UPT ;  /* 0x00003fff05057892 */ /* 0x000fc8000f8ec03f */
[----:B------:R-:W-:Y:S01]  /*1410*/  ULOP3.LUT UR41, UR5, 0x10000, URZ, 0xfc, !UPT ;  /* 0x0001000005297892 */ /* 0x000fe2000f8efc3f */
[----:B--2345:R-:W-:Y:S11]  /*1420*/  @P0 BRA `(.L_x_17) ;  /* 0x0000000000400947 */ /* 0x03cff60003800000 */
[----:B------:R-:W-:Y:S01]  /*1430*/  MOV R0, 0x0 ;  /* 0x0000000000007802 */ /* 0x000fe20000000f00 */
[----:B------:R-:W-:Y:S01]  /*1440*/  ULDC.64 UR4, c[0x4][0x68] ;  /* 0x01001a0000047ab9 */ /* 0x000fe20000000a00 */
[----:B------:R-:W-:Y:S01]  /*1450*/  ULDC.64 UR6, c[0x4][0x8] ;  /* 0x0100020000067ab9 */ /* 0x000fe20000000a00 */
[----:B------:R-:W-:Y:S01]  /*1460*/  IMAD.U32 R4, RZ, RZ, UR4 ;  /* 0x00000004ff047e24 */ /* 0x000fe2000f8e00ff */
[----:B------:R0:W1:Y:S01]  /*1470*/  LDC.64 R14, c[0x4][R0] ;  /* 0x01000000000e7b82 */ /* 0x0000620000000a00 */
[----:B------:R-:W-:Y:S01]  /*1480*/  IMAD.U32 R5, RZ, RZ, UR5 ;  /* 0x00000005ff057e24 */ /* 0x000fe2000f8e00ff */
[----:B------:R-:W-:Y:S01]  /*1490*/  ULDC.64 UR4, c[0x4][0x70] ;  /* 0x01001c0000047ab9 */ /* 0x000fe20000000a00 */
[----:B------:R-:W-:Y:S02]  /*14a0*/  IMAD.U32 R10, RZ, RZ, UR6 ;  /* 0x00000006ff0a7e24 */ /* 0x000fe4000f8e00ff */
[----:B------:R-:W-:Y:S02]  /*14b0*/  IMAD.U32 R6, RZ, RZ, UR4 ;  /* 0x00000004ff067e24 */ /* 0x000fe4000f8e00ff */
[----:B------:R-:W-:-:S02]  /*14c0*/  IMAD.U32 R7, RZ, RZ, UR5 ;  /* 0x00000005ff077e24 */ /* 0x000fc4000f8e00ff */
[----:B------:R-:W-:Y:S02]  /*14d0*/  IMAD.U32 R11, RZ, RZ, UR7 ;  /* 0x00000007ff0b7e24 */ /* 0x000fe4000f8e00ff */
[----:B------:R-:W-:Y:S02]  /*14e0*/  IMAD.MOV.U32 R8, RZ, RZ, 0x1e1 ;  /* 0x000001e1ff087424 */ /* 0x000fe400078e00ff */
[----:B------:R-:W-:Y:S02]  /*14f0*/  IMAD.MOV.U32 R12, RZ, RZ, 0x1 ;  /* 0x00000001ff0c7424 */ /* 0x000fe400078e00ff */
[----:B0-----:R-:W-:-:S07]  /*1500*/  IMAD.MOV.U32 R13, RZ, RZ, RZ ;  /* 0x000000ffff0d7224 */ /* 0x001fce00078e00ff */
[----:B------:R-:W-:-:S07]  /*1510*/  LEPC R20, `(.L_x_17) ;  /* 0x000000001014794e */ /* 0x000fce0000000000 */
[----:B-1---5:R-:W-:Y:S05]  /*1520*/  CALL.ABS.NOINC R14 ;  /* 0x000000000e007343 */ /* 0x022fea0003c00000 */
.L_x_17:
[----:B------:R-:W-:-:S13]  /*1530*/  ISETP.NE.AND P0, PT, R50, 0x3, PT ;  /* 0x000000033200780c */ /* 0x000fda0003f05270 */
[----:B------:R-:W-:Y:S05]  /*1540*/  @!P0 BRA `(.L_x_18) ;  /* 0x0000000000048947 */ /* 0x000fea0003800000 */
[----:B------:R-:W-:Y:S01]  /*1550*/  BPT.TRAP 0x1 ;  /* 0x000000040000795c */ /* 0x000fe20000300000 */
.L_x_18:
[----:B------:R-:W0:Y:S01]  /*1560*/  S2UR UR5, SR_CgaCtaId ;  /* 0x00000000000579c3 */ /* 0x000e220000008800 */
[----:B------:R-:W-:Y:S01]  /*1570*/  UMOV UR4, 0x400 ;  /* 0x0000040000047882 */ /* 0x000fe20000000000 */
[----:B------:R-:W-:Y:S02]  /*1580*/  IMAD.U32 R0, RZ, RZ, UR38 ;  /* 0x00000026ff007e24 */ /* 0x000fe4000f8e00ff */
[----:B------:R-:W-:-:S03]  /*1590*/  IMAD.U32 R3, RZ, RZ, UR39 ;  /* 0x00000027ff037e24 */ /* 0x000fc6000f8e00ff */
[----:B------:R-:W-:Y:S01]  /*15a0*/  SHF.L.U32 R0, R0, 0x1f, RZ ;  /* 0x0000001f00007819 */ /* 0x000fe200000006ff */
[----:B0-----:R-:W-:-:S06]  /*15b0*/  ULEA UR4, UR5, UR4, 0x18 ;  /* 0x0000000405047291 */ /* 0x001fcc000f8ec03f */
[----:B------:R-:W-:-:S04]  /*15c0*/  IMAD.U32 R6, RZ, RZ, UR4 ;  /* 0x00000004ff067e24 */ /* 0x000fc8000f8e00ff */
[----:B------:R-:W-:-:S04]  /*15d0*/  IMAD R3, R3, 0x8, R6 ;  /* 0x0000000803037824 */ /* 0x000fc800078e0206 */
[----:B------:R0:W1:Y:S01]  /*15e0*/  SYNCS.PHASECHK.TRANS64.TRYWAIT P1, [R3+URZ], R0 ;  /* 0x00000000030075a7 */ /* 0x000062000802017f */
[----:B------:R-:W-:Y:S05]  /*15f0*/  @!P0 BRA `(.L_x_19) ;  /* 0x0000000000048947 */ /* 0x000fea0003800000 */
[----:B------:R-:W-:Y:S01]  /*1600*/  BPT.TRAP 0x1 ;  /* 0x000000040000795c */ /* 0x000fe20000300000 */
.L_x_19:
[----:B-1----:R-:W-:Y:S05]  /*1610*/  @P1 BRA `(.L_x_20) ;  /* 0x0000000000081947 */ /* 0x002fea0003800000 */
[----:B------:R-:W1:Y:S02]  /*1620*/  SYNCS.PHASECHK.TRANS64.TRYWAIT P1, [R3+URZ], R0 ;  /* 0x00000000030075a7 */ /* 0x000e64000802017f */
[----:B-1----:R-:W-:Y:S05]  /*1630*/  @!P1 BRA `(.L_x_21) ;  /* 0x0000003c00a49947 */ /* 0x002fea0003800000 */
.L_x_20:
[----:B------:R-:W-:-:S04]  /*1640*/  UISETP.LT.AND UP0, UPT, UR40, 0x1, UPT ;  /* 0x000000012800788c */ /* 0x000fc8000bf01270 */
[----:B------:R-:W-:-:S06]  /*1650*/  USEL UR4, UR40, 0x1, UP0 ;  /* 0x0000000128047887 */ /* 0x000fcc0008000000 */
[----:B01----:R-:W-:Y:S01]  /*1660*/  IMAD.U32 R0, RZ, RZ, UR4 ;  /* 0x00000004ff007e24 */ /* 0x003fe2000f8e00ff */
[----:B------:R-:W-:Y:S05]  /*1670*/  WARPSYNC.ALL ;  /* 0x0000000000007948 */ /* 0x000fea0003800000 */
[----:B------:R-:W-:-:S04]  /*1680*/  IADD3 R0, -R0, UR40, RZ ;  /* 0x0000002800007c10 */ /* 0x000fc8000fffe1ff */
[----:B------:R-:W-:Y:S02]  /*1690*/  ISETP.GE.AND P1, PT, R0, 0x1, PT ;  /* 0x000000010000780c */ /* 0x000fe40003f26270 */
[----:B------:R-:W-:Y:S01]  /*16a0*/  R2UR UR4, R6 ;  /* 0x00000000060472ca */ /* 0x000fe200000e0000 */
[----:B------:R-:W-:Y:S01]  /*16b0*/  ULEA UR5, UR39, UR41, 0xb ;  /* 0x0000002927057291 */ /* 0x000fe2000f8e583f */
[----:B------:R-:W-:Y:S01]  /*16c0*/  WARPGROUP.ARRIVE ;  /* 0x00000000000079c5 */ /* 0x000fe20000000000 */
[----:B------:R-:W-:Y:S01]  /*16d0*/  UMOV UR9, 0x40000040 ;  /* 0x4000004000097882 */ /* 0x000fe20000000000 */
[----:B------:R-:W-:-:S04]  /*16e0*/  UMOV UR11, 0x40000040 ;  /* 0x40000040000b7882 */ /* 0x000fc80000000000 */
[----:B------:R-:W-:-:S05]  /*16f0*/  UMOV UR8, UR5 ;  /* 0x0000000500087c82 */ /* 0x000fca0008000000 */
[----:B------:R-:W-:-:S04]  /*1700*/  UIADD3 UR4, UR4, 0x28100, URZ ;  /* 0x0002810004047890 */ /* 0x000fc8000fffe03f */
[----:B------:R-:W-:-:S04]  /*1710*/  USHF.R.U32.HI UR4, URZ, 0x4, UR4 ;  /* 0x000000043f047899 */ /* 0x000fc80008011604 */
[----:B------:R-:W-:-:S04]  /*1720*/  ULOP3.LUT UR4, UR4, 0x3fff, URZ, 0xc0, !UPT ;  /* 0x00003fff04047892 */ /* 0x000fc8000f8ec03f */
[----:B------:R-:W-:-:S04]  /*1730*/  ULOP3.LUT UR4, UR4, 0x10000, URZ, 0xfc, !UPT ;  /* 0x0001000004047892 */ /* 0x000fc8000f8efc3f */
[----:B------:R-:W-:-:S07]  /*1740*/  ULEA UR6, UR39, UR4, 0x9 ;  /* 0x0000000427067291 */ /* 0x000fce000f8e483f */
[----:B------:R-:W-:Y:S02]  /*1750*/  UMOV UR10, UR6 ;  /* 0x00000006000a7c82 */ /* 0x000fe40008000000 */
[----:B------:R-:W-:Y:S01]  /*1760*/  HGMMA.64x32x16.F32.BF16 R24, gdesc[UR8], RZ, !UPT, gsb0 ;  /* 0x00600000081879f0 */ /* 0x000fe2000c0018ff */
[----:B------:R-:W-:Y:S02]  /*1770*/  UIADD3 UR8, UR5, 0x2, URZ ;  /* 0x0000000205087890 */ /* 0x000fe4000fffe03f */
[----:B------:R-:W-:Y:S01]  /*1780*/  UIADD3 UR10, UR6, 0x2, URZ ;  /* 0x00000002060a7890 */ /* 0x000fe2000fffe03f */
[----:B------:R-:W-:Y:S01]  /*1790*/  UMOV UR9, 0x40000040 ;  /* 0x4000004000097882 */ /* 0x000fe20000000000 */
[----:B------:R-:W-:Y:S01]  /*17a0*/  UMOV UR11, 0x40000040 ;  /* 0x40000040000b7882 */ /* 0x000fe20000000000 */
[----:B------:R-:W-:Y:S02]  /*17b0*/  WARPGROUP.DEPBAR.LE gsb0, 0x0 ;  /* 0x00008000000079c5 */ /* 0x000fe40000010000 */
[----:B------:R-:W-:-:S06]  /*17c0*/  WARPGROUP.ARRIVE ;  /* 0x00000000000079c5 */ /* 0x000fcc0000000000 */
[----:B------:R-:W-:Y:S01]  /*17d0*/  HGMMA.64x32x16.F32.BF16 R24, gdesc[UR8], R24, gsb0 ;  /* 0x00600000081879f0 */ /* 0x000fe20008001818 */
        /* <DEDUP_REMOVED lines=41> */
[----:B------:R-:W-:Y:S03]  /*1a70*/  HGMMA.64x32x16.F32.BF16 R24, gdesc[UR8], R24, gsb0 ;  /* 0x00600000081879f0 */ /* 0x000fe60008001818 */
[----:B------:R-:W-:Y:S02]  /*1a80*/  WARPGROUP.DEPBAR.LE gsb0, 0x0 ;  /* 0x00008000000079c5 */ /* 0x000fe40000010000 */
[----:B------:R-:W-:Y:S05]  /*1a90*/  @!P1 BRA `(.L_x_22) ;  /* 0x0000000400949947 */ /* 0x000fea0003800000 */
[----:B------:R-:W-:Y:S02]  /*1aa0*/  UIADD3 UR5, UR39, 0x1, URZ ;  /* 0x0000000127057890 */ /* 0x000fe4000fffe03f */
[----:B------:R-:W-:Y:S02]  /*1ab0*/  IMAD.U32 R3, RZ, RZ, UR39 ;  /* 0x00000027ff037e24 */ /* 0x000fe4000f8e00ff */
[----:B------:R-:W-:-:S04]  /*1ac0*/  UISETP.NE.AND UP0, UPT, UR5, 0x5, UPT ;  /* 0x000000050500788c */ /* 0x000fc8000bf05270 */
[----:B------:R-:W-:Y:S02]  /*1ad0*/  USEL UR6, URZ, 0x1, UP0 ;  /* 0x000000013f067887 */ /* 0x000fe40008000000 */
[----:B------:R-:W-:Y:S02]  /*1ae0*/  USEL UR5, UR5, URZ, UP0 ;  /* 0x0000003f05057287 */ /* 0x000fe40008000000 */
[----:B------:R-:W-:-:S06]  /*1af0*/  ULOP3.LUT UR6, UR38, UR6, URZ, 0x3c, !UPT ;  /* 0x0000000626067292 */ /* 0x000fcc000f8e3c3f */
[----:B------:R-:W-:-:S07]  /*1b00*/  IMAD.U32 R7, RZ, RZ, UR6 ;  /* 0x00000006ff077e24 */ /* 0x000fce000f8e00ff */
.L_x_29:
[----:B------:R-:W-:Y:S05]  /*1b10*/  @!P0 BRA `(.L_x_23) ;  /* 0x0000000000048947 */ /* 0x000fea0003800000 */
[----:B------:R-:W-:Y:S01]  /*1b20*/  BPT.TRAP 0x1 ;  /* 0x000000040000795c */ /* 0x000fe20000300000 */
.L_x_23:
[----:B------:R-:W0:Y:S01]  /*1b30*/  S2UR UR7, SR_CgaCtaId ;  /* 0x00000000000779c3 */ /* 0x000e220000008800 */
[----:B------:R-:W-:Y:S01]  /*1b40*/  UMOV UR6, 0x400 ;  /* 0x0000040000067882 */ /* 0x000fe20000000000 */
[----:B------:R-:W-:Y:S01]  /*1b50*/  IMAD.U32 R5, RZ, RZ, UR5 ;  /* 0x00000005ff057e24 */ /* 0x000fe2000f8e00ff */
[----:B------:R-:W-:Y:S01]  /*1b60*/  SHF.L.U32 R4, R7, 0x1f, RZ ;  /* 0x0000001f07047819 */ /* 0x000fe200000006ff */
[----:B0-----:R-:W-:-:S06]  /*1b70*/  ULEA UR6, UR7, UR6, 0x18 ;  /* 0x0000000607067291 */ /* 0x001fcc000f8ec03f */
[----:B------:R-:W-:-:S04]  /*1b80*/  IMAD.U32 R6, RZ, RZ, UR6 ;  /* 0x00000006ff067e24 */ /* 0x000fc8000f8e00ff */
[----:B------:R-:W-:-:S04]  /*1b90*/  IMAD R5, R5, 0x8, R6 ;  /* 0x0000000805057824 */ /* 0x000fc800078e0206 */
[----:B------:R0:W1:Y:S01]  /*1ba0*/  SYNCS.PHASECHK.TRANS64.TRYWAIT P1, [R5+URZ], R4 ;  /* 0x00000004050075a7 */ /* 0x000062000802017f */
[----:B------:R-:W-:Y:S05]  /*1bb0*/  @!P0 BRA `(.L_x_24) ;  /* 0x0000000000048947 */ /* 0x000fea0003800000 */
[----:B------:R-:W-:Y:S01]  /*1bc0*/  BPT.TRAP 0x1 ;  /* 0x000000040000795c */ /* 0x000fe20000300000 */
.L_x_24:
[----:B-1----:R-:W-:Y:S05]  /*1bd0*/  @P1 BRA `(.L_x_25) ;  /* 0x0000000000081947 */ /* 0x002fea0003800000 */
[----:B------:R-:W1:Y:S02]  /*1be0*/  SYNCS.PHASECHK.TRANS64.TRYWAIT P1, [R5+URZ], R4 ;  /* 0x00000004050075a7 */ /* 0x000e64000802017f */
[----:B-1----:R-:W-:Y:S05]  /*1bf0*/  @!P1 BRA `(.L_x_26) ;  /* 0x0000003800489947 */ /* 0x002fea0003800000 */
.L_x_25:
[----:B------:R-:W-:Y:S01]  /*1c00*/  ULEA UR6, UR5, UR41, 0xb ;  /* 0x0000002905067291 */ /* 0x000fe2000f8e583f */
[----:B------:R-:W-:Y:S01]  /*1c10*/  WARPGROUP.ARRIVE ;  /* 0x00000000000079c5 */ /* 0x000fe20000000000 */
[----:B------:R-:W-:Y:S01]  /*1c20*/  ULEA UR7, UR5, UR4, 0x9 ;  /* 0x0000000405077291 */ /* 0x000fe2000f8e483f */
[----:B------:R-:W-:Y:S01]  /*1c30*/  UMOV UR9, 0x40000040 ;  /* 0x4000004000097882 */ /* 0x000fe20000000000 */
[----:B------:R-:W-:-:S03]  /*1c40*/  UMOV UR11, 0x40000040 ;  /* 0x40000040000b7882 */ /* 0x000fc60000000000 */
[----:B------:R-:W-:Y:S02]  /*1c50*/  UMOV UR8, UR6 ;  /* 0x0000000600087c82 */ /* 0x000fe40008000000 */
[----:B------:R-:W-:Y:S02]  /*1c60*/  UMOV UR10, UR7 ;  /* 0x00000007000a7c82 */ /* 0x000fe40008000000 */
[----:B------:R-:W-:Y:S01]  /*1c70*/  HGMMA.64x32x16.F32.BF16 R24, gdesc[UR8], R24, gsb0 ;  /* 0x00600000081879f0 */ /* 0x000fe20008001818 */
[----:B------:R-:W-:Y:S02]  /*1c80*/  UIADD3 UR8, UR6, 0x2, URZ ;  /* 0x0000000206087890 */ /* 0x000fe4000fffe03f */
[----:B------:R-:W-:Y:S01]  /*1c90*/  UIADD3 UR10, UR7, 0x2, URZ ;  /* 0x00000002070a7890 */ /* 0x000fe2000fffe03f */
[----:B------:R-:W-:Y:S01]  /*1ca0*/  UMOV UR9, 0x40000040 ;  /* 0x4000004000097882 */ /* 0x000fe20000000000 */
[----:B------:R-:W-:Y:S01]  /*1cb0*/  UMOV UR11, 0x40000040 ;  /* 0x40000040000b7882 */ /* 0x000fe20000000000 */
[----:B------:R-:W-:-:S02]  /*1cc0*/  WARPGROUP.DEPBAR.LE gsb0, 0x0 ;  /* 0x00008000000079c5 */ /* 0x000fc40000010000 */
        /* <DEDUP_REMOVED lines=46> */
[----:B------:R-:W-:Y:S01]  /*1fb0*/  BPT.TRAP 0x1 ;  /* 0x000000040000795c */ /* 0x000fe20000300000 */
.L_x_27:
[----:B------:R-:W-:-:S13]  /*1fc0*/  ISETP.NE.AND P1, PT, R23, RZ, PT ;  /* 0x000000ff1700720c */ /* 0x000fda0003f25270 */
[----:B01----:R-:W-:-:S04]  /*1fd0*/  @P1 IMAD R4, R3, 0x8, R6 ;  /* 0x0000000803041824 */ /* 0x003fc800078e0206 */
[----:B------:R-:W-:-:S05]  /*1fe0*/  @P1 VIADD R5, R4, 0x28 ;  /* 0x0000002804051836 */ /* 0x000fca0000000000 */
[----:B------:R-:W-:-:S04]  /*1ff0*/  @P1 PRMT R5, R22, 0x654, R5 ;  /* 0x0000065416051816 */ /* 0x000fc80000000005 */
[----:B------:R0:W-:Y:S01]  /*2000*/  @P1 SYNCS.ARRIVE.TRANS64.RED.A1T0 RZ, [R5+URZ], RZ ;  /* 0x000000ff05ff19a7 */ /* 0x0001e2000810043f */
[----:B------:R-:W-:-:S13]  /*2010*/  ISETP.GT.U32.AND P1, PT, R18, 0x1, PT ;  /* 0x000000011200780c */ /* 0x000fda0003f24070 */
[----:B0-----:R-:W-:Y:S05]  /*2020*/  @P1 BRA `(.L_x_28) ;  /* 0x0000000000041947 */ /* 0x001fea0003800000 */
[----:B------:R-:W-:Y:S01]  /*2030*/  BPT.TRAP 0x1 ;  /* 0x000000040000795c */ /* 0x000fe20000300000 */
.L_x_28:
[----:B------:R-:W-:Y:S01]  /*2040*/  UIADD3 UR5, UR5, 0x1, URZ ;  /* 0x0000000105057890 */ /* 0x000fe2000fffe03f */
[C---:B------:R-:W-:Y:S01]  /*2050*/  ISETP.GT.AND P2, PT, R0.reuse, 0x1, PT ;  /* 0x000000010000780c */ /* 0x040fe20003f44270 */
[----:B------:R-:W-:Y:S02]  /*2060*/  VIADD R3, R3, 0x1 ;  /* 0x0000000103037836 */ /* 0x000fe40000000000 */
[----:B------:R-:W-:Y:S01]  /*2070*/  UISETP.NE.AND UP0, UPT, UR5, 0x5, UPT ;  /* 0x000000050500788c */ /* 0x000fe2000bf05270 */
[----:B------:R-:W-:Y:S02]  /*2080*/  VIADD R0, R0, 0xffffffff ;  /* 0xffffffff00007836 */ /* 0x000fe40000000000 */
[C---:B------:R-:W-:Y:S01]  /*2090*/  ISETP.NE.AND P1, PT, R3.reuse, 0x5, PT ;  /* 0x000000050300780c */ /* 0x040fe20003f25270 */
[----:B------:R-:W-:Y:S02]  /*20a0*/  USEL UR6, URZ, 0x1, UP0 ;  /* 0x000000013f067887 */ /* 0x000fe40008000000 */
[----:B------:R-:W-:Y:S01]  /*20b0*/  USEL UR5, UR5, URZ, UP0 ;  /* 0x0000003f05057287 */ /* 0x000fe20008000000 */
[----:B------:R-:W-:-:S03]  /*20c0*/  SEL R3, R3, RZ, P1 ;  /* 0x000000ff03037207 */ /* 0x000fc60000800000 */
[----:B------:R-:W-:Y:S01]  /*20d0*/  LOP3.LUT R7, R7, UR6, RZ, 0x3c, !PT ;  /* 0x0000000607077c12 */ /* 0x000fe2000f8e3cff */
[----:B------:R-:W-:Y:S07]  /*20e0*/  @P2 BRA `(.L_x_29) ;  /* 0xfffffff800882947 */ /* 0x000fee000383ffff */
.L_x_22:
[----:B------:R-:W0:Y:S02]  /*20f0*/  LDC R0, c[0x0][0x28c] ;  /* 0x0000a300ff007b82 */ /* 0x000e240000000800 */
[----:B0-----:R-:W-:-:S13]  /*2100*/  ISETP.GE.AND P1, PT, R0, 0x1, PT ;  /* 0x000000010000780c */ /* 0x001fda0003f26270 */
[----:B------:R-:W-:Y:S05]  /*2110*/  @!P1 BRA `(.L_x_30) ;  /* 0x0000000000509947 */ /* 0x000fea0003800000 */
[----:B------:R-:W-:Y:S05]  /*2120*/  @!P0 BRA `(.L_x_31) ;  /* 0x0000000000048947 */ /* 0x000fea0003800000 */
[----:B------:R-:W-:Y:S01]  /*2130*/  BPT.TRAP 0x1 ;  /* 0x000000040000795c */ /* 0x000fe20000300000 */
.L_x_31:
[----:B------:R-:W-:Y:S01]  /*2140*/  ISETP.NE.AND P0, PT, R23, RZ, PT ;  /* 0x000000ff1700720c */ /* 0x000fe20003f05270 */
[----:B------:R-:W-:Y:S01]  /*2150*/  BSSY B0, `(.L_x_32) ;  /* 0x000000e000007945 */ /* 0x000fe20003800000 */
[----:B------:R-:W-:-:S11]  /*2160*/  ISETP.GT.U32.AND P1, PT, R18, 0x1, PT ;  /* 0x000000011200780c */ /* 0x000fd60003f24070 */
[----:B------:R-:W-:Y:S05]  /*2170*/  @!P0 BRA `(.L_x_33) ;  /* 0x00000000002c8947 */ /* 0x000fea0003800000 */
[----:B------:R-:W-:-:S04]  /*2180*/  UISETP.LT.AND UP0, UPT, UR40, 0x1, UPT ;  /* 0x000000012800788c */ /* 0x000fc8000bf01270 */
[----:B------:R-:W-:-:S04]  /*2190*/  USEL UR6, UR40, 0x1, UP0 ;  /* 0x0000000128067887 */ /* 0x000fc80008000000 */
[----:B------:R-:W-:-:S04]  /*21a0*/  UIADD3 UR6, UR39, UR40, -UR6 ;  /* 0x0000002827067290 */ /* 0x000fc8000fffe806 */
[----:B------:R-:W-:-:S04]  /*21b0*/  UIMAD.WIDE.U32 UR4, UR6, -0x33333333, URZ ;  /* 0xcccccccd060478a5 */ /* 0x000fc8000f8e003f */
[----:B------:R-:W-:-:S04]  /*21c0*/  USHF.R.U32.HI UR4, URZ, 0x2, UR5 ;  /* 0x000000023f047899 */ /* 0x000fc80008011605 */
[----:B------:R-:W-:-:S06]  /*21d0*/  UIMAD UR6, UR4, -0x5, UR6 ;  /* 0xfffffffb040678a4 */ /* 0x000fcc000f8e0206 */
[----:B------:R-:W-:-:S04]  /*21e0*/  IMAD.U32 R3, RZ, RZ, UR6 ;  /* 0x00000006ff037e24 */ /* 0x000fc8000f8e00ff */
[----:B------:R-:W-:-:S04]  /*21f0*/  IMAD R0, R3, 0x8, R6 ;  /* 0x0000000803007824 */ /* 0x000fc800078e0206 */
[----:B------:R-:W-:-:S05]  /*2200*/  VIADD R3, R0, 0x28 ;  /* 0x0000002800037836 */ /* 0x000fca0000000000 */
[----:B------:R-:W-:-:S04]  /*2210*/  PRMT R3, R22, 0x654, R3 ;  /* 0x0000065416037816 */ /* 0x000fc80000000003 */
[----:B------:R0:W-:Y:S03]  /*2220*/  SYNCS.ARRIVE.TRANS64.RED.A1T0 RZ, [R3+URZ], RZ ;  /* 0x000000ff03ff79a7 */ /* 0x0001e6000810043f */
.L_x_33:
[----:B------:R-:W-:Y:S05]  /*2230*/  BSYNC B0 ;  /* 0x0000000000007941 */ /* 0x000fea0003800000 */
.L_x_32:
[----:B------:R-:W-:Y:S05]  /*2240*/  @P1 BRA `(.L_x_30) ;  /* 0x0000000000041947 */ /* 0x000fea0003800000 */
[----:B------:R-:W-:Y:S01]  /*2250*/  BPT.TRAP 0x1 ;  /* 0x000000040000795c */ /* 0x000fe20000300000 */
.L_x_30:
[----:B------:R-:W1:Y:S01]  /*2260*/  LDC R4, c[0x0][0x288] ;  /* 0x0000a200ff047b82 */ /* 0x000e620000000800 */
[----:B0-----:R-:W-:Y:S01]  /*2270*/  IMAD.SHL.U32 R3, R46, 0x20, RZ ;  /* 0x000000202e037824 */ /* 0x001fe200078e00ff */
[----:B------:R-:W-:Y:S01]  /*2280*/  UIADD3 UR39, UR40, UR39, URZ ;  /* 0x0000002728277290 */ /* 0x000fe2000fffe03f */
[----:B------:R-:W-:Y:S01]  /*2290*/  IMAD.SHL.U32 R7, R47, 0x80, RZ ;  /* 0x000000802f077824 */ /* 0x000fe200078e00ff */
[----:B------:R-:W-:Y:S01]  /*22a0*/  ULDC UR7, c[0x0][0x284] ;  /* 0x0000a10000077ab9 */ /* 0x000fe20000000800 */
[C---:B------:R-:W-:Y:S01]  /*22b0*/  IMAD.SHL.U32 R8, R19.reuse, 0x2, RZ ;  /* 0x0000000213087824 */ /* 0x040fe200078e00ff */
[----:B------:R-:W-:Y:S01]  /*22c0*/  UISETP.GT.U32.AND UP0, UPT, UR39, 0x4, UPT ;  /* 0x000000042700788c */ /* 0x000fe2000bf04070 */
[----:B------:R-:W-:Y:S01]  /*22d0*/  LOP3.LUT R0, R19, 0x3, RZ, 0xc0, !PT ;  /* 0x0000000313007812 */ /* 0x000fe200078ec0ff */
[----:B------:R-:W-:Y:S01]  /*22e0*/  UISETP.GE.U32.AND UP1, UPT, UR40, 0x5, UPT ;  /* 0x000000052800788c */ /* 0x000fe2000bf26070 */
[----:B------:R-:W-:Y:S01]  /*22f0*/  SHF.R.S32.HI R13, RZ, 0x1f, R45 ;  /* 0x0000001fff0d7819 */ /* 0x000fe2000001142d */
[----:B------:R-:W-:Y:S01]  /*2300*/  UISETP.LT.U32.AND UP0, UPT, UR40, 0x5, UP0 ;  /* 0x000000052800788c */ /* 0x000fe20008701070 */
[----:B------:R-:W-:Y:S01]  /*2310*/  LOP3.LUT R8, R3, 0x6, R8, 0xf8, !PT ;  /* 0x0000000603087812 */ /* 0x000fe200078ef808 */
[----:B------:R-:W-:Y:S01]  /*2320*/  ULDC.64 UR8, c[0x0][0x5d0] ;  /* 0x0001740000087ab9 */ /* 0x000fe20000000a00 */
[----:B------:R-:W-:-:S02]  /*2330*/  UIMAD.WIDE.U32 UR4, UR39, -0x33333333, URZ ;  /* 0xcccccccd270478a5 */ /* 0x000fc4000f8e003f */
[----:B------:R-:W-:Y:S01]  /*2340*/  USEL UR6, URZ, 0x1, !UP0 ;  /* 0x000000013f067887 */ /* 0x000fe2000c000000 */
[----:B------:R-:W-:Y:S01]  /*2350*/  SHF.R.S32.HI R9, RZ, 0x1f, R8 ;  /* 0x0000001fff097819 */ /* 0x000fe20000011408 */
[----:B------:R-:W-:Y:S02]  /*2360*/  USHF.R.U32.HI UR4, URZ, 0x2, UR5 ;  /* 0x000000023f047899 */ /* 0x000fe40008011605 */
[----:B------:R-:W-:Y:S02]  /*2370*/  ULOP3.LUT UR38, UR38, UR6, URZ, 0x3c, !UPT ;  /* 0x0000000626267292 */ /* 0x000fe4000f8e3c3f */
[----:B------:R-:W-:Y:S02]  /*2380*/  UIMAD UR39, UR4, -0x5, UR39 ;  /* 0xfffffffb042778a4 */ /* 0x000fe4000f8e0227 */
[----:B------:R-:W-:Y:S01]  /*2390*/  @UP1 ULOP3.LUT UR38, UR38, 0x1, UR4, 0x78, !UPT ;  /* 0x0000000126261892 */ /* 0x000fe2000f8e7804 */
[----:B-1----:R-:W-:Y:S01]  /*23a0*/  ISETP.GE.AND P0, PT, R3, R4, PT ;  /* 0x000000040300720c */ /* 0x002fe20003f06270 */
[----:B------:R-:W-:-:S02]  /*23b0*/  IMAD R0, R0, -0x2, R4 ;  /* 0xfffffffe00007824 */ /* 0x000fc400078e0204 */
[----:B------:R-:W-:Y:S01]  /*23c0*/  IMAD R4, R13, UR8, RZ ;  /* 0x000000080d047c24 */ /* 0x000fe2000f8e02ff */
[----:B------:R-:W-:Y:S01]  /*23d0*/  ISETP.GE.OR P0, PT, R7, UR7, P0 ;  /* 0x0000000707007c0c */ /* 0x000fe20008706670 */
[----:B------:R-:W-:Y:S02]  /*23e0*/  IMAD.IADD R12, R0, 0x1, -R3 ;  /* 0x00000001000c7824 */ /* 0x000fe400078e0a03 */
[C---:B------:R-:W-:Y:S02]  /*23f0*/  IMAD R11, R45.reuse, UR9, R4 ;  /* 0x000000092d0b7c24 */ /* 0x040fe4000f8e0204 */
[----:B------:R-:W-:-:S04]  /*2400*/  IMAD.WIDE.U32 R4, R45, UR8, R8 ;  /* 0x000000082d047c25 */ /* 0x000fc8000f8e0008 */
[----:B------:R-:W-:Y:S02]  /*2410*/  IMAD.IADD R5, R5, 0x1, R11 ;  /* 0x0000000105057824 */ /* 0x000fe400078e020b */
[----:B------:R-:W-:Y:S02]  /*2420*/  IMAD.MOV.U32 R0, RZ, RZ, -0x1 ;  /* 0xffffffffff007424 */ /* 0x000fe400078e00ff */
[----:B------:R-:W-:Y:S05]  /*2430*/  @P0 BRA `(.L_x_34) ;  /* 0x0000001000a40947 */ /* 0x000fea0003800000 */
[----:B------:R-:W0:Y:S01]  /*2440*/  LDC.64 R52, c[0x0][0x5c8] ;  /* 0x00017200ff347b82 */ /* 0x000e220000000a00 */
[----:B-----5:R-:W-:Y:S01]  /*2450*/  FSETP.NEU.AND P0, PT, R43, RZ, PT ;  /* 0x000000ff2b00720b */ /* 0x020fe20003f0d000 */
[----:B------:R-:W-:Y:S01]  /*2460*/  IMAD.WIDE R20, R47, 0x80, R40 ;  /* 0x000000802f147825 */ /* 0x000fe200078e0228 */
[----:B------:R-:W-:Y:S01]  /*2470*/  ISETP.GT.AND P1, PT, R12, RZ, PT ;  /* 0x000000ff0c00720c */ /* 0x000fe20003f24270 */
[----:B------:R-:W-:Y:S02]  /*2480*/  BSSY B0, `(.L_x_34) ;  /* 0x0000124000007945 */ /* 0x000fe40003800000 */
[----:B------:R-:W-:-:S05]  /*2490*/  IMAD.IADD R3, R44, 0x1, -R7 ;  /* 0x000000012c037824 */ /* 0x000fca00078e0a07 */
[----:B------:R-:W-:Y:S01]  /*24a0*/  ISETP.GT.AND P3, PT, R3, RZ, P1 ;  /* 0x000000ff0300720c */ /* 0x000fe20000f64270 */
[-C--:B0-----:R-:W-:Y:S02]  /*24b0*/  IMAD R6, R21, R52.reuse, RZ ;  /* 0x0000003415067224 */ /* 0x081fe400078e02ff */
[----:B------:R-:W-:-:S04]  /*24c0*/  IMAD.WIDE.U32 R46, R20, R52, R4 ;  /* 0x00000034142e7225 */ /* 0x000fc800078e0004 */
[----:B------:R-:W-:-:S04]  /*24d0*/  IMAD R5, R20, R53, R6 ;  /* 0x0000003514057224 */ /* 0x000fc800078e0206 */
[----:B------:R-:W-:Y:S01]  /*24e0*/  IMAD.IADD R61, R47, 0x1, R5 ;  /* 0x000000012f3d7824 */ /* 0x000fe200078e0205 */
[----:B------:R-:W-:Y:S06]  /*24f0*/  @!P0 BRA `(.L_x_35) ;  /* 0x0000000c00388947 */ /* 0x000fec0003800000 */
[----:B------:R-:W0:Y:S01]  /*2500*/  LDC.64 R54, c[0x0][0x5b8] ;  /* 0x00016e00ff367b82 */ /* 0x000e220000000a00 */
[----:B------:R-:W-:-:S07]  /*2510*/  ULDC.64 UR4, c[0x0][0x5c0] ;  /* 0x0001700000047ab9 */ /* 0x000fce0000000a00 */
[----:B------:R-:W1:Y:S08]  /*2520*/  LDC.64 R56, c[0x0][0x5b0] ;  /* 0x00016c00ff387b82 */ /* 0x000e700000000a00 */
[----:B------:R-:W2:Y:S01]  /*2530*/  LDC.64 R58, c[0x0][0x5a8] ;  /* 0x00016a00ff3a7b82 */ /* 0x000ea20000000a00 */
[-C--:B0-----:R-:W-:Y:S02]  /*2540*/  IMAD R4, R13, R54.reuse, RZ ;  /* 0x000000360d047224 */ /* 0x081fe400078e02ff */
[----:B------:R-:W-:-:S04]  /*2550*/  IMAD.WIDE.U32 R48, R45, R54, R8 ;  /* 0x000000362d307225 */ /* 0x000fc800078e0008 */
[----:B------:R-:W-:Y:S02]  /*2560*/  IMAD R47, R45, R55, R4 ;  /* 0x000000372d2f7224 */ /* 0x000fe400078e0204 */
[-C--:B-1----:R-:W-:Y:S02]  /*2570*/  IMAD R4, R21, R56.reuse, RZ ;  /* 0x0000003815047224 */ /* 0x082fe400078e02ff */
[----:B------:R-:W-:Y:S02]  /*2580*/  IMAD.IADD R11, R49, 0x1, R47 ;  /* 0x00000001310b7824 */ /* 0x000fe400078e022f */
[----:B------:R-:W-:Y:S02]  /*2590*/  IMAD.MOV.U32 R10, RZ, RZ, R48 ;  /* 0x000000ffff0a7224 */ /* 0x000fe400078e0030 */
[C---:B------:R-:W-:Y:S02]  /*25a0*/  IMAD R51, R20.reuse, R57, R4 ;  /* 0x0000003914337224 */ /* 0x040fe400078e0204 */
[----:B------:R-:W-:-:S04]  /*25b0*/  IMAD.WIDE.U32 R4, R20, R56, R10 ;  /* 0x0000003814047225 */ /* 0x000fc800078e000a */
[----:B------:R-:W-:Y:S01]  /*25c0*/  IMAD.IADD R5, R5, 0x1, R51 ;  /* 0x0000000105057824 */ /* 0x000fe200078e0233 */
[----:B--2---:R-:W-:-:S04]  /*25d0*/  LEA R6, P0, R4, R58, 0x1 ;  /* 0x0000003a04067211 */ /* 0x004fc800078008ff */
[----:B------:R-:W-:-:S05]  /*25e0*/  LEA.HI.X R7, R4, R59, R5, 0x1, P0 ;  /* 0x0000003b04077211 */ /* 0x000fca00000f0c05 */
[----:B------:R0:W2:Y:S01]  /*25f0*/  @P3 LDG.E.LTC128B.U16 R13, desc[UR36][R6.64] ;  /* 0x00000024060d3981 */ /* 0x0000a2000c1e1520 */
[----:B------:R-:W-:Y:S01]  /*2600*/  IMAD.WIDE.U32 R14, R20, R56, R8 ;  /* 0x00000038140e7225 */ /* 0x000fe200078e0008 */
[----:B------:R-:W-:Y:S03]  /*2610*/  BSSY B1, `(.L_x_36) ;  /* 0x0000013000017945 */ /* 0x000fe60003800000 */
[----:B------:R-:W-:Y:S02]  /*2620*/  IMAD.IADD R15, R51, 0x1, R15 ;  /* 0x00000001330f7824 */ /* 0x000fe400078e020f */
[----:B------:R-:W-:-:S04]  /*2630*/  IMAD.WIDE.U32 R14, R45, R54, R14 ;  /* 0x000000362d0e7225 */ /* 0x000fc800078e000e */
[----:B0-----:R-:W-:Y:S01]  /*2640*/  IMAD.IADD R7, R47, 0x1, R15 ;  /* 0x000000012f077824 */ /* 0x001fe200078e020f */
[----:B------:R-:W-:Y:S02]  /*2650*/  LEA R6, P4, R14, R58, 0x1 ;  /* 0x0000003a0e067211 */ /* 0x000fe400078808ff */
[----:B------:R-:W-:Y:S02]  /*2660*/  SHF.L.U64.HI R15, R56, 0x3, R57 ;  /* 0x00000003380f7819 */ /* 0x000fe40000010239 */
[----:B------:R-:W-:Y:S01]  /*2670*/  LEA.HI.X R7, R14, R59, R7, 0x1, P4 ;  /* 0x0000003b0e077211 */ /* 0x000fe200020f0c07 */
[----:B------:R-:W-:Y:S02]  /*2680*/  IMAD.SHL.U32 R14, R56, 0x8, RZ ;  /* 0x00000008380e7824 */ /* 0x000fe400078e00ff */
[----:B--2---:R-:W-:-:S04]  /*2690*/  IMAD.U32 R4, R13, 0x10000, RZ ;  /* 0x000100000d047824 */ /* 0x004fc800078e00ff */
[----:B------:R-:W-:Y:S01]  /*26a0*/  FMUL R5, R4, R43 ;  /* 0x0000002b04057220 */ /* 0x000fe20000400000 */
[----:B------:R-:W-:-:S03]  /*26b0*/  LEA R4, P0, R46, UR4, 0x1 ;  /* 0x000000042e047c11 */ /* 0x000fc6000f8008ff */
[----:B------:R-:W-:Y:S01]  /*26c0*/  FFMA R24, R24, R42, R5 ;  /* 0x0000002a18187223 */ /* 0x000fe20000000005 */
[----:B------:R-:W-:Y:S02]  /*26d0*/  LEA.HI.X R5, R46, UR5, R61, 0x1, P0 ;  /* 0x000000052e057c11 */ /* 0x000fe400080f0c3d */
[----:B------:R-:W-:Y:S02]  /*26e0*/  ISETP.GT.AND P0, PT, R12, 0x1, PT ;  /* 0x000000010c00780c */ /* 0x000fe40003f04270 */
[----:B------:R-:W-:Y:S02]  /*26f0*/  F2FP.BF16.F32.PACK_AB R24, RZ, R24 ;  /* 0x00000018ff18723e */ /* 0x000fe400000010ff */
[----:B------:R-:W-:-:S03]  /*2700*/  ISETP.GT.AND P2, PT, R3, RZ, P0 ;  /* 0x000000ff0300720c */ /* 0x000fc60000744270 */
[----:B------:R0:W-:Y:S10]  /*2710*/  @P3 STG.E.U16 desc[UR36][R4.64], R24 ;  /* 0x0000001804003986 */ /* 0x0001f4000c101524 */
[----:B------:R-:W-:Y:S05]  /*2720*/  @!P2 BRA `(.L_x_37) ;  /* 0x000000000004a947 */ /* 0x000fea0003800000 */
[----:B------:R1:W5:Y:S02]  /*2730*/  LDG.E.LTC128B.U16 R13, desc[UR36][R6.64+0x2] ;  /* 0x00000224060d7981 */ /* 0x000364000c1e1520 */
.L_x_37:
[----:B------:R-:W-:Y:S05]  /*2740*/  BSYNC B1 ;  /* 0x0000000000017941 */ /* 0x000fea0003800000 */
.L_x_36:
[----:B-----5:R-:W-:Y:S01]  /*2750*/  IMAD.U32 R10, R13, 0x10000, RZ ;  /* 0x000100000d0a7824 */ /* 0x020fe200078e00ff */
[----:B------:R-:W-:Y:S01]  /*2760*/  ISETP.GT.AND P1, PT, R3, 0x8, P1 ;  /* 0x000000080300780c */ /* 0x000fe20000f24270 */
[----:B------:R-:W-:-:S04]  /*2770*/  IMAD.WIDE.U32 R20, R20, R56, R14 ;  /* 0x0000003814147225 */ /* 0x000fc800078e000e */
[----:B------:R-:W-:Y:S01]  /*2780*/  FMUL R10, R10, R43 ;  /* 0x0000002b0a0a7220 */ /* 0x000fe20000400000 */
[----:B------:R-:W-:Y:S01]  /*2790*/  IMAD.IADD R51, R51, 0x1, R21 ;  /* 0x0000000133337824 */ /* 0x000fe200078e0215 */
[----:B------:R-:W-:Y:S02]  /*27a0*/  IADD3 R48, P3, R48, R20, RZ ;  /* 0x0000001430307210 */ /* 0x000fe40007f7e0ff */
[----:B------:R-:W-:-:S03]  /*27b0*/  FFMA R10, R25, R42, R10 ;  /* 0x0000002a190a7223 */ /* 0x000fc6000000000a */
[----:B------:R-:W-:Y:S02]  /*27c0*/  IMAD.X R11, R51, 0x1, R11, P3 ;  /* 0x00000001330b7824 */ /* 0x000fe400018e060b */
[----:B------:R-:W-:Y:S02]  /*27d0*/  F2FP.BF16.F32.PACK_AB R10, RZ, R10 ;  /* 0x0000000aff0a723e */ /* 0x000fe400000010ff */
[----:B------:R-:W-:Y:S02]  /*27e0*/  LEA R14, P3, R48, R58, 0x1 ;  /* 0x0000003a300e7211 */ /* 0x000fe400078608ff */
[----:B0-----:R-:W-:Y:S02]  /*27f0*/  PRMT R24, R10, 0x7610, R24 ;  /* 0x000076100a187816 */ /* 0x001fe40000000018 */
[----:B------:R-:W-:-:S03]  /*2800*/  LEA.HI.X R15, R48, R59, R11, 0x1, P3 ;  /* 0x0000003b300f7211 */ /* 0x000fc600018f0c0b */
[----:B------:R0:W-:Y:S04]  /*2810*/  @P2 STG.E.U16 desc[UR36][R4.64+0x2], R24 ;  /* 0x0000021804002986 */ /* 0x0001e8000c101524 */
[----:B------:R-:W2:Y:S01]  /*2820*/  @P1 LDG.E.LTC128B.U16 R13, desc[UR36][R14.64] ;  /* 0x000000240e0d1981 */ /* 0x000ea2000c1e1520 */
[----:B------:R-:W-:Y:S01]  /*2830*/  IADD3 R20, P2, R8, R20, RZ ;  /* 0x0000001408147210 */ /* 0x000fe20007f5e0ff */
[----:B------:R-:W-:Y:S01]  /*2840*/  BSSY B1, `(.L_x_38) ;  /* 0x0000011000017945 */ /* 0x000fe20003800000 */
[C---:B------:R-:W-:Y:S02]  /*2850*/  SHF.L.U64.HI R11, R52.reuse, 0x4, R53 ;  /* 0x00000004340b7819 */ /* 0x040fe40000010235 */
[----:B------:R-:W-:Y:S01]  /*2860*/  ISETP.GT.AND P0, PT, R3, 0x8, P0 ;  /* 0x000000080300780c */ /* 0x000fe20000704270 */
[----:B------:R-:W-:Y:S01]  /*2870*/  IMAD.X R21, R9, 0x1, R51, P2 ;  /* 0x0000000109157824 */ /* 0x000fe200010e0633 */
[----:B------:R-:W-:Y:S01]  /*2880*/  LEA R10, P2, R52, R4, 0x4 ;  /* 0x00000004340a7211 */ /* 0x000fe200078420ff */
[----:B------:R-:W-:-:S04]  /*2890*/  IMAD.WIDE.U32 R20, R45, R54, R20 ;  /* 0x000000362d147225 */ /* 0x000fc800078e0014 */
[----:B------:R-:W-:Y:S02]  /*28a0*/  IMAD.X R11, R11, 0x1, R5, P2 ;  /* 0x000000010b0b7824 */ /* 0x000fe400010e0605 */
[----:B------:R-:W-:Y:S02]  /*28b0*/  IMAD.IADD R21, R47, 0x1, R21 ;  /* 0x000000012f157824 */ /* 0x000fe400078e0215 */
[----:B--2---:R-:W-:-:S04]  /*28c0*/  IMAD.U32 R8, R13, 0x10000, RZ ;  /* 0x000100000d087824 */ /* 0x004fc800078e00ff */
[----:B------:R-:W-:Y:S01]  /*28d0*/  FMUL R9, R8, R43 ;  /* 0x0000002b08097220 */ /* 0x000fe20000400000 */
[----:B------:R-:W-:-:S03]  /*28e0*/  LEA R8, P3, R20, R58, 0x1 ;  /* 0x0000003a14087211 */ /* 0x000fc600078608ff */
[----:B------:R-:W-:-:S05]  /*28f0*/  FFMA R9, R26, R42, R9 ;  /* 0x0000002a1a097223 */ /* 0x000fca0000000009 */
[----:B------:R-:W-:Y:S02]  /*2900*/  F2FP.BF16.F32.PACK_AB R14, RZ, R9 ;  /* 0x00000009ff0e723e */ /* 0x000fe400000010ff */
[----:B------:R-:W-:-:S03]  /*2910*/  LEA.HI.X R9, R20, R59, R21, 0x1, P3 ;  /* 0x0000003b14097211 */ /* 0x000fc600018f0c15 */
[----:B------:R0:W-:Y:S01]  /*2920*/  @P1 STG.E.U16 desc[UR36][R10.64], R14 ;  /* 0x0000000e0a001986 */ /* 0x0001e2000c101524 */
[----:B------:R-:W-:Y:S05]  /*2930*/  @!P0 BRA `(.L_x_39) ;  /* 0x0000000000048947 */ /* 0x000fea0003800000 */
[----:B------:R2:W5:Y:S02]  /*2940*/  LDG.E.LTC128B.U16 R13, desc[UR36][R8.64+0x2] ;  /* 0x00000224080d7981 */ /* 0x000564000c1e1520 */
.L_x_39:
[----:B------:R-:W-:Y:S05]  /*2950*/  BSYNC B1 ;  /* 0x0000000000017941 */ /* 0x000fea0003800000 */
.L_x_38:
[----:B0----5:R-:W-:Y:S01]  /*2960*/  IMAD.U32 R14, R13, 0x10000, RZ ;  /* 0x000100000d0e7824 */ /* 0x021fe200078e00ff */
[----:B------:R-:W-:Y:S01]  /*2970*/  ISETP.GT.AND P1, PT, R12, 0x8, PT ;  /* 0x000000080c00780c */ /* 0x000fe20003f24270 */
[----:B------:R-:W-:Y:S02]  /*2980*/  BSSY B1, `(.L_x_40) ;  /* 0x0000008000017945 */ /* 0x000fe40003800000 */
[----:B------:R-:W-:Y:S01]  /*2990*/  FMUL R14, R14, R43 ;  /* 0x0000002b0e0e7220 */ /* 0x000fe20000400000 */
[----:B------:R-:W-:-:S03]  /*29a0*/  ISETP.GT.AND P2, PT, R3, RZ, P1 ;  /* 0x000000ff0300720c */ /* 0x000fc60000f44270 */
[----:B------:R-:W-:-:S05]  /*29b0*/  FFMA R14, R27, R42, R14 ;  /* 0x0000002a1b0e7223 */ /* 0x000fca000000000e */
[----:B------:R-:W-:-:S05]  /*29c0*/  F2FP.BF16.F32.PACK_AB R14, RZ, R14 ;  /* 0x0000000eff0e723e */ /* 0x000fca00000010ff */
[----:B------:R0:W-:Y:S01]  /*29d0*/  @P0 STG.E.U16 desc[UR36][R10.64+0x2], R14 ;  /* 0x0000020e0a000986 */ /* 0x0001e2000c101524 */
[----:B------:R-:W-:Y:S05]  /*29e0*/  @!P2 BRA `(.L_x_41) ;  /* 0x000000000004a947 */ /* 0x000fea0003800000 */
[----:B------:R3:W5:Y:S02]  /*29f0*/  LDG.E.LTC128B.U16 R13, desc[UR36][R6.64+0x10] ;  /* 0x00001024060d7981 */ /* 0x000764000c1e1520 */
.L_x_41:
[----:B------:R-:W-:Y:S05]  /*2a00*/  BSYNC B1 ;  /* 0x0000000000017941 */ /* 0x000fea0003800000 */
.L_x_40:
        /* <DEDUP_REMOVED lines=10> */
.L_x_43:
[----:B------:R-:W-:Y:S05]  /*2ab0*/  BSYNC B1 ;  /* 0x0000000000017941 */ /* 0x000fea0003800000 */
.L_x_42:
[----:B-----5:R-:W-:Y:S01]  /*2ac0*/  IMAD.U32 R14, R13, 0x10000, RZ ;  /* 0x000100000d0e7824 */ /* 0x020fe200078e00ff */
[----:B------:R-:W-:Y:S01]  /*2ad0*/  ISETP.GT.AND P1, PT, R3, 0x8, P1 ;  /* 0x000000080300780c */ /* 0x000fe20000f24270 */
[----:B------:R-:W-:Y:S02]  /*2ae0*/  BSSY B1, `(.L_x_44) ;  /* 0x0000007000017945 */ /* 0x000fe40003800000 */
[----:B------:R-:W-:-:S04]  /*2af0*/  FMUL R14, R14, R43 ;  /* 0x0000002b0e0e7220 */ /* 0x000fc80000400000 */
[----:B------:R-:W-:-:S05]  /*2b00*/  FFMA R14, R29, R42, R14 ;  /* 0x0000002a1d0e7223 */ /* 0x000fca000000000e */
[----:B------:R-:W-:-:S05]  /*2b10*/  F2FP.BF16.F32.PACK_AB R14, RZ, R14 ;  /* 0x0000000eff0e723e */ /* 0x000fca00000010ff */
[----:B------:R0:W-:Y:S01]  /*2b20*/  @P3 STG.E.U16 desc[UR36][R4.64+0x12], R14 ;  /* 0x0000120e04003986 */ /* 0x0001e2000c101524 */
[----:B------:R-:W-:Y:S05]  /*2b30*/  @!P1 BRA `(.L_x_45) ;  /* 0x0000000000049947 */ /* 0x000fea0003800000 */
[----:B------:R0:W5:Y:S02]  /*2b40*/  LDG.E.LTC128B.U16 R13, desc[UR36][R8.64+0x10] ;  /* 0x00001024080d7981 */ /* 0x000164000c1e1520 */
.L_x_45:
[----:B------:R-:W-:Y:S05]  /*2b50*/  BSYNC B1 ;  /* 0x0000000000017941 */ /* 0x000fea0003800000 */
.L_x_44:
[----:B0----5:R-:W-:Y:S01]  /*2b60*/  IMAD.U32 R14, R13, 0x10000, RZ ;  /* 0x000100000d0e7824 */ /* 0x021fe200078e00ff */
        /* <DEDUP_REMOVED lines=8> */
.L_x_47:
[----:B------:R-:W-:Y:S05]  /*2bf0*/  BSYNC B1 ;  /* 0x0000000000017941 */ /* 0x000fea0003800000 */
.L_x_46:
[----:B-----5:R-:W-:Y:S01]  /*2c00*/  IMAD.U32 R14, R13, 0x10000, RZ ;  /* 0x000100000d0e7824 */ /* 0x020fe200078e00ff */
        /* <DEDUP_REMOVED lines=9> */
.L_x_49:
[----:B------:R-:W-:Y:S05]  /*2ca0*/  BSYNC B1 ;  /* 0x0000000000017941 */ /* 0x000fea0003800000 */
.L_x_48:
        /* <DEDUP_REMOVED lines=10> */
.L_x_51:
[----:B------:R-:W-:Y:S05]  /*2d50*/  BSYNC B1 ;  /* 0x0000000000017941 */ /* 0x000fea0003800000 */
.L_x_50:
        /* <DEDUP_REMOVED lines=9> */
.L_x_53:
[----:B------:R-:W-:Y:S05]  /*2df0*/  BSYNC B1 ;  /* 0x0000000000017941 */ /* 0x000fea0003800000 */
.L_x_52:
        /* <DEDUP_REMOVED lines=9> */
.L_x_55:
[----:B------:R-:W-:Y:S05]  /*2e90*/  BSYNC B1 ;  /* 0x0000000000017941 */ /* 0x000fea0003800000 */
.L_x_54:
        /* <DEDUP_REMOVED lines=10> */
.L_x_57:
[----:B------:R-:W-:Y:S05]  /*2f40*/  BSYNC B1 ;  /* 0x0000000000017941 */ /* 0x000fea0003800000 */
.L_x_56:
        /* <DEDUP_REMOVED lines=10> */
.L_x_59:
[----:B------:R-:W-:Y:S05]  /*2ff0*/  BSYNC B1 ;  /* 0x0000000000017941 */ /* 0x000fea0003800000 */
.L_x_58:
[----:B01-345:R-:W-:Y:S01]  /*3000*/  IMAD.U32 R6, R13, 0x10000, RZ ;  /* 0x000100000d067824 */ /* 0x03bfe200078e00ff */
        /* <DEDUP_REMOVED lines=8> */
.L_x_61:
[----:B------:R-:W-:Y:S05]  /*3090*/  BSYNC B1 ;  /* 0x0000000000017941 */ /* 0x000fea0003800000 */
.L_x_60:
[----:B0----5:R-:W-:Y:S01]  /*30a0*/  IMAD.U32 R4, R13, 0x10000, RZ ;  /* 0x000100000d047824 */ /* 0x021fe200078e00ff */
[----:B------:R-:W-:Y:S01]  /*30b0*/  ISETP.GT.AND P0, PT, R3, 0x8, P0 ;  /* 0x000000080300780c */ /* 0x000fe20000704270 */
[----:B------:R-:W-:Y:S02]  /*30c0*/  BSSY B1, `(.L_x_62) ;  /* 0x000000a000017945 */ /* 0x000fe40003800000 */
[----:B------:R-:W-:Y:S01]  /*30d0*/  FMUL R5, R4, R43 ;  /* 0x0000002b04057220 */ /* 0x000fe20000400000 */
[----:B------:R-:W-:-:S03]  /*30e0*/  @P1 IMAD.MOV.U32 R4, RZ, RZ, R10 ;  /* 0x000000ffff041224 */ /* 0x000fc600078e000a */
[----:B------:R-:W-:-:S05]  /*30f0*/  FFMA R5, R38, R42, R5 ;  /* 0x0000002a26057223 */ /* 0x000fca0000000005 */
[----:B------:R-:W-:-:S04]  /*3100*/  F2FP.BF16.F32.PACK_AB R5, RZ, R5 ;  /* 0x00000005ff05723e */ /* 0x000fc800000010ff */
[----:B------:R-:W-:Y:S01]  /*3110*/  PRMT R6, R5, 0x7610, R6 ;  /* 0x0000761005067816 */ /* 0x000fe20000000006 */
[----:B------:R-:W-:-:S05]  /*3120*/  @P1 IMAD.MOV.U32 R5, RZ, RZ, R11 ;  /* 0x000000ffff051224 */ /* 0x000fca00078e000b */
[----:B------:R0:W-:Y:S01]  /*3130*/  @P1 STG.E.U16 desc[UR36][R4.64+0x30], R6 ;  /* 0x0000300604001986 */ /* 0x0001e2000c101524 */
[----:B------:R-:W-:Y:S05]  /*3140*/  @!P0 BRA `(.L_x_63) ;  /* 0x0000000000048947 */ /* 0x000fea0003800000 */
[----:B------:R3:W5:Y:S02]  /*3150*/  LDG.E.LTC128B.U16 R13, desc[UR36][R8.64+0x32] ;  /* 0x00003224080d7981 */ /* 0x000764000c1e1520 */
.L_x_63:
[----:B------:R-:W-:Y:S05]  /*3160*/  BSYNC B1 ;  /* 0x0000000000017941 */ /* 0x000fea0003800000 */
.L_x_62:
[----:B------:R-:W-:Y:S05]  /*3170*/  @!P0 BRA `(.L_x_64) ;  /* 0x0000000400508947 */ /* 0x000fea0003800000 */
[----:B0----5:R-:W-:-:S04]  /*3180*/  IMAD.U32 R4, R13, 0x10000, RZ ;  /* 0x000100000d047824 */ /* 0x021fc800078e00ff */
[----:B------:R-:W-:-:S04]  /*3190*/  FMUL R4, R4, R43 ;  /* 0x0000002b04047220 */ /* 0x000fc80000400000 */
[----:B------:R-:W-:-:S05]  /*31a0*/  FFMA R4, R39, R42, R4 ;  /* 0x0000002a27047223 */ /* 0x000fca0000000004 */
[----:B------:R-:W-:-:S05]  /*31b0*/  F2FP.BF16.F32.PACK_AB R4, RZ, R4 ;  /* 0x00000004ff04723e */ /* 0x000fca00000010ff */
[----:B------:R4:W-:Y:S01]  /*31c0*/  STG.E.U16 desc[UR36][R10.64+0x32], R4 ;  /* 0x000032040a007986 */ /* 0x0009e2000c101524 */
[----:B------:R-:W-:Y:S05]  /*31d0*/  BRA `(.L_x_64) ;  /* 0x0000000400387947 */ /* 0x000fea0003800000 */
.L_x_35:
[----:B------:R-:W-:Y:S01]  /*31e0*/  ISETP.GT.AND P2, PT, R12, 0x1, PT ;  /* 0x000000010c00780c */ /* 0x000fe20003f44270 */
[----:B------:R-:W-:Y:S01]  /*31f0*/  ULDC.64 UR4, c[0x0][0x5c0] ;  /* 0x0001700000047ab9 */ /* 0x000fe20000000a00 */
[-C--:B------:R-:W-:Y:S01]  /*3200*/  FMUL R24, R24, R42.reuse ;  /* 0x0000002a18187220 */ /* 0x080fe20000400000 */
[----:B------:R-:W-:Y:S01]  /*3210*/  LEA R4, P4, R46, UR4, 0x1 ;  /* 0x000000042e047c11 */ /* 0x000fe2000f8808ff */
[-C--:B------:R-:W-:Y:S01]  /*3220*/  FMUL R25, R25, R42.reuse ;  /* 0x0000002a19197220 */ /* 0x080fe20000400000 */
[----:B------:R-:W-:Y:S01]  /*3230*/  ISETP.GT.AND P0, PT, R3, RZ, P2 ;  /* 0x000000ff0300720c */ /* 0x000fe20001704270 */
[----:B------:R-:W-:Y:S01]  /*3240*/  FMUL R26, R26, R42 ;  /* 0x0000002a1a1a7220 */ /* 0x000fe20000400000 */
[----:B------:R-:W-:Y:S01]  /*3250*/  F2FP.BF16.F32.PACK_AB R24, RZ, R24 ;  /* 0x00000018ff18723e */ /* 0x000fe200000010ff */
[-C--:B------:R-:W-:Y:S01]  /*3260*/  FMUL R27, R27, R42.reuse ;  /* 0x0000002a1b1b7220 */ /* 0x080fe20000400000 */
[----:B------:R-:W-:Y:S01]  /*3270*/  LEA.HI.X R5, R46, UR5, R61, 0x1, P4 ;  /* 0x000000052e057c11 */ /* 0x000fe2000a0f0c3d */
[-C--:B------:R-:W-:Y:S01]  /*3280*/  FMUL R28, R28, R42.reuse ;  /* 0x0000002a1c1c7220 */ /* 0x080fe20000400000 */
[----:B------:R-:W-:Y:S01]  /*3290*/  ISETP.GT.AND P4, PT, R12, 0x8, PT ;  /* 0x000000080c00780c */ /* 0x000fe20003f84270 */
[-C--:B------:R-:W-:Y:S01]  /*32a0*/  FMUL R29, R29, R42.reuse ;  /* 0x0000002a1d1d7220 */ /* 0x080fe20000400000 */
[C---:B------:R-:W-:Y:S01]  /*32b0*/  ISETP.GT.AND P1, PT, R3.reuse, 0x8, P1 ;  /* 0x000000080300780c */ /* 0x040fe20000f24270 */
[----:B------:R-:W-:Y:S01]  /*32c0*/  @P3 STG.E.U16 desc[UR36][R4.64], R24 ;  /* 0x0000001804003986 */ /* 0x000fe2000c101524 */
[----:B------:R-:W-:Y:S01]  /*32d0*/  ISETP.GT.AND P2, PT, R3, 0x8, P2 ;  /* 0x000000080300780c */ /* 0x000fe20001744270 */
[-C--:B------:R-:W-:Y:S01]  /*32e0*/  FMUL R30, R30, R42.reuse ;  /* 0x0000002a1e1e7220 */ /* 0x080fe20000400000 */
[----:B------:R-:W-:Y:S01]  /*32f0*/  F2FP.BF16.F32.PACK_AB R25, RZ, R25 ;  /* 0x00000019ff19723e */ /* 0x000fe200000010ff */
[-C--:B------:R-:W-:Y:S01]  /*3300*/  FMUL R31, R31, R42.reuse ;  /* 0x0000002a1f1f7220 */ /* 0x080fe20000400000 */
[----:B------:R-:W-:Y:S01]  /*3310*/  ISETP.GT.AND P5, PT, R3, RZ, P4 ;  /* 0x000000ff0300720c */ /* 0x000fe200027a4270 */
[----:B------:R-:W-:Y:S01]  /*3320*/  FMUL R32, R32, R42 ;  /* 0x0000002a20207220 */ /* 0x000fe20000400000 */
[C---:B------:R-:W-:Y:S01]  /*3330*/  SHF.L.U64.HI R53, R52.reuse, 0x4, R53 ;  /* 0x0000000434357819 */ /* 0x040fe20000010235 */
[----:B------:R-:W-:Y:S01]  /*3340*/  @P0 STG.E.U16 desc[UR36][R4.64+0x2], R25 ;  /* 0x0000021904000986 */ /* 0x000fe2000c101524 */
[----:B------:R-:W-:Y:S01]  /*3350*/  LEA R6, P3, R52, R4, 0x4 ;  /* 0x0000000434067211 */ /* 0x000fe200078620ff */
[----:B------:R-:W-:Y:S01]  /*3360*/  FMUL R33, R33, R42 ;  /* 0x0000002a21217220 */ /* 0x000fe20000400000 */
[----:B------:R-:W-:Y:S01]  /*3370*/  F2FP.BF16.F32.PACK_AB R26, RZ, R26 ;  /* 0x0000001aff1a723e */ /* 0x000fe200000010ff */
[-C--:B------:R-:W-:Y:S01]  /*3380*/  FMUL R34, R34, R42.reuse ;  /* 0x0000002a22227220 */ /* 0x080fe20000400000 */
[----:B------:R-:W-:Y:S01]  /*3390*/  ISETP.GT.AND P0, PT, R12, 0x9, PT ;  /* 0x000000090c00780c */ /* 0x000fe20003f04270 */
[----:B------:R-:W-:Y:S01]  /*33a0*/  IMAD.X R7, R53, 0x1, R5, P3 ;  /* 0x0000000135077824 */ /* 0x000fe200018e0605 */
[----:B------:R-:W-:Y:S01]  /*33b0*/  F2FP.BF16.F32.PACK_AB R27, RZ, R27 ;  /* 0x0000001bff1b723e */ /* 0x000fe200000010ff */
[----:B------:R-:W-:Y:S01]  /*33c0*/  FMUL R35, R35, R42 ;  /* 0x0000002a23237220 */ /* 0x000fe20000400000 */
[----:B------:R-:W-:Y:S01]  /*33d0*/  F2FP.BF16.F32.PACK_AB R28, RZ, R28 ;  /* 0x0000001cff1c723e */ /* 0x000fe200000010ff */
[-C--:B------:R-:W-:Y:S01]  /*33e0*/  FMUL R36, R36, R42.reuse ;  /* 0x0000002a24247220 */ /* 0x080fe20000400000 */
[C---:B------:R-:W-:Y:S01]  /*33f0*/  ISETP.GT.AND P3, PT, R3.reuse, RZ, P0 ;  /* 0x000000ff0300720c */ /* 0x040fe20000764270 */
[----:B------:R-:W-:Y:S01]  /*3400*/  @P1 STG.E.U16 desc[UR36][R6.64], R26 ;  /* 0x0000001a06001986 */ /* 0x000fe2000c101524 */
[----:B------:R-:W-:Y:S01]  /*3410*/  ISETP.GT.AND P4, PT, R3, 0x8, P4 ;  /* 0x000000080300780c */ /* 0x000fe20002784270 */
[----:B------:R-:W-:Y:S01]  /*3420*/  FMUL R37, R37, R42 ;  /* 0x0000002a25257220 */ /* 0x000fe20000400000 */
[----:B------:R-:W-:Y:S01]  /*3430*/  F2FP.BF16.F32.PACK_AB R29, RZ, R29 ;  /* 0x0000001dff1d723e */ /* 0x000fe200000010ff */
[----:B------:R-:W-:Y:S01]  /*3440*/  @P2 STG.E.U16 desc[UR36][R6.64+0x2], R27 ;  /* 0x0000021b06002986 */ /* 0x000fe2000c101524 */
[----:B------:R-:W-:Y:S01]  /*3450*/  F2FP.BF16.F32.PACK_AB R30, RZ, R30 ;  /* 0x0000001eff1e723e */ /* 0x000fe200000010ff */
[-C--:B------:R-:W-:Y:S01]  /*3460*/  FMUL R38, R38, R42.reuse ;  /* 0x0000002a26267220 */ /* 0x080fe20000400000 */
[----:B------:R-:W-:Y:S01]  /*3470*/  F2FP.BF16.F32.PACK_AB R31, RZ, R31 ;  /* 0x0000001fff1f723e */ /* 0x000fe200000010ff */
[----:B------:R-:W-:Y:S01]  /*3480*/  @P5 STG.E.U16 desc[UR36][R4.64+0x10], R28 ;  /* 0x0000101c04005986 */ /* 0x000fe2000c101524 */
[----:B------:R-:W-:Y:S01]  /*3490*/  ISETP.GT.AND P5, PT, R3, 0x8, P0 ;  /* 0x000000080300780c */ /* 0x000fe200007a4270 */
[----:B------:R-:W-:Y:S01]  /*34a0*/  FMUL R39, R39, R42 ;  /* 0x0000002a27277220 */ /* 0x000fe20000400000 */
[C---:B------:R-:W-:Y:S01]  /*34b0*/  ISETP.GT.AND P2, PT, R12.reuse, 0x11, PT ;  /* 0x000000110c00780c */ /* 0x040fe20003f44270 */
[----:B------:R-:W-:Y:S01]  /*34c0*/  @P3 STG.E.U16 desc[UR36][R4.64+0x12], R29 ;  /* 0x0000121d04003986 */ /* 0x000fe2000c101524 */
[----:B------:R-:W-:-:S02]  /*34d0*/  ISETP.GT.AND P3, PT, R12, 0x10, PT ;  /* 0x000000100c00780c */ /* 0x000fc40003f64270 */
[----:B------:R-:W-:Y:S01]  /*34e0*/  F2FP.BF16.F32.PACK_AB R32, RZ, R32 ;  /* 0x00000020ff20723e */ /* 0x000fe200000010ff */
[----:B------:R-:W-:Y:S01]  /*34f0*/  @P4 STG.E.U16 desc[UR36][R6.64+0x10], R30 ;  /* 0x0000101e06004986 */ /* 0x000fe2000c101524 */
[C---:B------:R-:W-:Y:S02]  /*3500*/  ISETP.GT.AND P4, PT, R3.reuse, RZ, P2 ;  /* 0x000000ff0300720c */ /* 0x040fe40001784270 */
[----:B------:R-:W-:Y:S02]  /*3510*/  F2FP.BF16.F32.PACK_AB R33, RZ, R33 ;  /* 0x00000021ff21723e */ /* 0x000fe400000010ff */
[C---:B------:R-:W-:Y:S01]  /*3520*/  ISETP.GT.AND P1, PT, R12.reuse, 0x18, PT ;  /* 0x000000180c00780c */ /* 0x040fe20003f24270 */
[----:B------:R-:W-:Y:S01]  /*3530*/  @P5 STG.E.U16 desc[UR36][R6.64+0x12], R31 ;  /* 0x0000121f06005986 */ /* 0x000fe2000c101524 */
[----:B------:R-:W-:Y:S02]  /*3540*/  ISETP.GT.AND P5, PT, R3, RZ, P3 ;  /* 0x000000ff0300720c */ /* 0x000fe40001fa4270 */
[----:B------:R-:W-:-:S02]  /*3550*/  ISETP.GT.AND P0, PT, R12, 0x19, PT ;  /* 0x000000190c00780c */ /* 0x000fc40003f04270 */
[C---:B------:R-:W-:Y:S02]  /*3560*/  ISETP.GT.AND P3, PT, R3.reuse, 0x8, P3 ;  /* 0x000000080300780c */ /* 0x040fe40001f64270 */
[C---:B------:R-:W-:Y:S02]  /*3570*/  ISETP.GT.AND P2, PT, R3.reuse, 0x8, P2 ;  /* 0x000000080300780c */ /* 0x040fe40001744270 */
[----:B------:R-:W-:Y:S02]  /*3580*/  F2FP.BF16.F32.PACK_AB R34, RZ, R34 ;  /* 0x00000022ff22723e */ /* 0x000fe400000010ff */
[----:B------:R-:W-:Y:S02]  /*3590*/  F2FP.BF16.F32.PACK_AB R35, RZ, R35 ;  /* 0x00000023ff23723e */ /* 0x000fe400000010ff */
[----:B------:R-:W-:Y:S01]  /*35a0*/  F2FP.BF16.F32.PACK_AB R36, RZ, R36 ;  /* 0x00000024ff24723e */ /* 0x000fe200000010ff */
[----:B------:R-:W-:Y:S01]  /*35b0*/  @P5 STG.E.U16 desc[UR36][R4.64+0x20], R32 ;  /* 0x0000202004005986 */ /* 0x000fe2000c101524 */
[----:B------:R-:W-:-:S02]  /*35c0*/  ISETP.GT.AND P5, PT, R3, RZ, P0 ;  /* 0x000000ff0300720c */ /* 0x000fc400007a4270 */
[C---:B------:R-:W-:Y:S01]  /*35d0*/  ISETP.GT.AND P0, PT, R3.reuse, 0x8, P0 ;  /* 0x000000080300780c */ /* 0x040fe20000704270 */
[----:B------:R-:W-:Y:S01]  /*35e0*/  @P4 STG.E.U16 desc[UR36][R4.64+0x22], R33 ;  /* 0x0000222104004986 */ /* 0x000fe2000c101524 */
[C---:B------:R-:W-:Y:S02]  /*35f0*/  ISETP.GT.AND P4, PT, R3.reuse, RZ, P1 ;  /* 0x000000ff0300720c */ /* 0x040fe40000f84270 */
[----:B------:R-:W-:Y:S01]  /*3600*/  ISETP.GT.AND P1, PT, R3, 0x8, P1 ;  /* 0x000000080300780c */ /* 0x000fe20000f24270 */
[----:B------:R-:W-:Y:S01]  /*3610*/  @P3 STG.E.U16 desc[UR36][R6.64+0x20], R34 ;  /* 0x0000202206003986 */ /* 0x000fe2000c101524 */
[----:B------:R-:W-:Y:S02]  /*3620*/  F2FP.BF16.F32.PACK_AB R37, RZ, R37 ;  /* 0x00000025ff25723e */ /* 0x000fe400000010ff */
[----:B------:R-:W-:Y:S01]  /*3630*/  F2FP.BF16.F32.PACK_AB R38, RZ, R38 ;  /* 0x00000026ff26723e */ /* 0x000fe200000010ff */
[----:B------:R-:W-:Y:S01]  /*3640*/  @P2 STG.E.U16 desc[UR36][R6.64+0x22], R35 ;  /* 0x0000222306002986 */ /* 0x000fe2000c101524 */
[----:B------:R-:W-:-:S05]  /*3650*/  F2FP.BF16.F32.PACK_AB R39, RZ, R39 ;  /* 0x00000027ff27723e */ /* 0x000fca00000010ff */
[----:B------:R-:W-:Y:S04]  /*3660*/  @P4 STG.E.U16 desc[UR36][R4.64+0x30], R36 ;  /* 0x0000302404004986 */ /* 0x000fe8000c101524 */
[----:B------:R0:W-:Y:S02]  /*3670*/  @P5 STG.E.U16 desc[UR36][R4.64+0x32], R37 ;  /* 0x0000322504005986 */ /* 0x0001e4000c101524 */
[----:B0-----:R-:W-:Y:S02]  /*3680*/  @P1 IMAD.MOV.U32 R4, RZ, RZ, R6 ;  /* 0x000000ffff041224 */ /* 0x001fe400078e0006 */
[----:B------:R-:W-:-:S05]  /*3690*/  @P1 IMAD.MOV.U32 R5, RZ, RZ, R7 ;  /* 0x000000ffff051224 */ /* 0x000fca00078e0007 */
[----:B------:R0:W-:Y:S04]  /*36a0*/  @P1 STG.E.U16 desc[UR36][R4.64+0x30], R38 ;  /* 0x0000302604001986 */ /* 0x0001e8000c101524 */
[----:B------:R0:W-:Y:S02]  /*36b0*/  @P0 STG.E.U16 desc[UR36][R6.64+0x32], R39 ;  /* 0x0000322706000986 */ /* 0x0001e4000c101524 */
.L_x_64:
[----:B------:R-:W-:Y:S05]  /*36c0*/  BSYNC B0 ;  /* 0x0000000000007941 */ /* 0x000fea0003800000 */
.L_x_34:
[----:B------:R-:W-:Y:S01]  /*36d0*/  ULDC UR4, c[0x0][0xc] ;  /* 0x0000030000047ab9 */ /* 0x000fe20000000800 */
[----:B------:R-:W-:Y:S01]  /*36e0*/  ULDC UR5, c[0x0][0x10] ;  /* 0x0000040000057ab9 */ /* 0x000fe20000000800 */
[----:B0-----:R-:W0:Y:S01]  /*36f0*/  LDC R5, c[0x0][0x14] ;  /* 0x00000500ff057b82 */ /* 0x001e220000000800 */
[----:B------:R-:W-:Y:S01]  /*3700*/  UIMAD.WIDE.U32 UR4, UR4, UR5, URZ ;  /* 0x00000005040472a5 */ /* 0x000fe2000f8e003f */
[----:B------:R-:W-:Y:S02]  /*3710*/  IMAD.MOV.U32 R3, RZ, RZ, R17 ;  /* 0x000000ffff037224 */ /* 0x000fe400078e0011 */
[----:B------:R-:W-:Y:S02]  /*3720*/  IMAD.MOV.U32 R46, RZ, RZ, -0x1 ;  /* 0xffffffffff2e7424 */ /* 0x000fe400078e00ff */
[----:B------:R-:W-:Y:S02]  /*3730*/  IMAD.MOV.U32 R45, RZ, RZ, -0x1 ;  /* 0xffffffffff2d7424 */ /* 0x000fe400078e00ff */
[----:B0-----:R-:W-:-:S04]  /*3740*/  IMAD.WIDE.U32 R2, R5, UR4, R2 ;  /* 0x0000000405027c25 */ /* 0x001fc8000f8e0002 */
[----:B------:R-:W-:Y:S01]  /*3750*/  IMAD R5, R5, UR5, RZ ;  /* 0x0000000505057c24 */ /* 0x000fe2000f8e02ff */
[----:B------:R-:W-:Y:S02]  /*3760*/  ULDC.64 UR4, c[0x0][0x650] ;  /* 0x0001940000047ab9 */ /* 0x000fe40000000a00 */
[----:B------:R-:W-:Y:S01]  /*3770*/  ISETP.GE.U32.AND P0, PT, R2, UR4, PT ;  /* 0x0000000402007c0c */ /* 0x000fe2000bf06070 */
[----:B------:R-:W-:Y:S01]  /*3780*/  IMAD.IADD R17, R3, 0x1, R5 ;  /* 0x0000000103117824 */ /* 0x000fe200078e0205 */
[----:B------:R-:W-:-:S04]  /*3790*/  PRMT R3, RZ, 0x7610, R3 ;  /* 0x00007610ff037816 */ /* 0x000fc80000000003 */
[----:B------:R-:W-:-:S13]  /*37a0*/  ISETP.GE.U32.AND.EX P0, PT, R17, UR5, PT, P0 ;  /* 0x0000000511007c0c */ /* 0x000fda000bf06100 */
[----:B------:R-:W-:Y:S05]  /*37b0*/  @P0 BRA `(.L_x_65) ;  /* 0x0000000400680947 */ /* 0x000fea0003800000 */
[----:B------:R-:W0:Y:S01]  /*37c0*/  S2R R12, SR_CTAID.X ;  /* 0x00000000000c7919 */ /* 0x000e220000002500 */
[----:B----4-:R-:W4:Y:S01]  /*37d0*/  LDC.64 R10, c[0x0][0x628] ;  /* 0x00018a00ff0a7b82 */ /* 0x010f220000000a00 */
[----:B------:R-:W-:Y:S01]  /*37e0*/  ULDC UR4, c[0x0][0x150] ;  /* 0x0000540000047ab9 */ /* 0x000fe20000000800 */
[----:B-123--:R-:W-:Y:S01]  /*37f0*/  IMAD.MOV.U32 R8, RZ, RZ, R2 ;  /* 0x000000ffff087224 */ /* 0x00efe200078e0002 */
[----:B------:R-:W1:Y:S01]  /*3800*/  S2R R24, SR_CTAID.Y ;  /* 0x0000000000187919 */ /* 0x000e620000002600 */
[----:B------:R-:W-:-:S04]  /*3810*/  IMAD.MOV.U32 R9, RZ, RZ, R17 ;  /* 0x000000ffff097224 */ /* 0x000fc800078e0011 */
[----:B------:R-:W2:Y:S08]  /*3820*/  LDC R21, c[0x0][0x144] ;  /* 0x00005100ff157b82 */ /* 0x000eb00000000800 */
[----:B------:R-:W3:Y:S08]  /*3830*/  LDC R0, c[0x0][0x630] ;  /* 0x00018c00ff007b82 */ /* 0x000ef00000000800 */
[----:B------:R-:W1:Y:S01]  /*3840*/  LDC.64 R14, c[0x0][0x620] ;  /* 0x00018800ff0e7b82 */ /* 0x000e620000000a00 */
[----:B----4-:R-:W-:-:S04]  /*3850*/  ISETP.NE.U32.AND P0, PT, R10, RZ, PT ;  /* 0x000000ff0a00720c */ /* 0x010fc80003f05070 */
[----:B------:R-:W-:Y:S02]  /*3860*/  ISETP.NE.AND.EX P0, PT, R11, RZ, PT, P0 ;  /* 0x000000ff0b00720c */ /* 0x000fe40003f05300 */
[----:B0-----:R-:W-:-:S05]  /*3870*/  I2FP.F32.U32 R3, R12 ;  /* 0x0000000c00037245 */ /* 0x001fca0000201000 */
[----:B------:R-:W-:-:S04]  /*3880*/  FMUL R3, R3, UR4 ;  /* 0x0000000403037c20 */ /* 0x000fc80008400000 */
[----:B------:R0:W4:Y:S02]  /*3890*/  F2I.U32.TRUNC.NTZ R20, R3 ;  /* 0x0000000300147305 */ /* 0x000124000020f000 */
[----:B--23--:R-:W-:Y:S05]  /*38a0*/  @!P0 BRA `(.L_x_66) ;  /* 0x0000000000288947 */ /* 0x00cfea0003800000 */
[----:B0-----:R-:W0:Y:S02]  /*38b0*/  LDC R3, c[0x0][0x634] ;  /* 0x00018d00ff037b82 */ /* 0x001e240000000800 */
[----:B0-----:R-:W-:-:S05]  /*38c0*/  IADD3 R3, P0, R2, R3, RZ ;  /* 0x0000000302037210 */ /* 0x001fca0007f1e0ff */
[----:B-----5:R-:W-:-:S04]  /*38d0*/  IMAD.X R13, RZ, RZ, R17, P0 ;  /* 0x000000ffff0d7224 */ /* 0x020fc800000e0611 */
[----:B------:R-:W-:-:S04]  /*38e0*/  IMAD.WIDE.U32 R4, R13, R10, RZ ;  /* 0x0000000a0d047225 */ /* 0x000fc800078e00ff */
[----:B------:R-:W-:-:S04]  /*38f0*/  IMAD.WIDE.U32 R6, P0, R3, R11, R4 ;  /* 0x0000000b03067225 */ /* 0x000fc80007800004 */
[----:B------:R-:W-:-:S04]  /*3900*/  IMAD.WIDE.U32 R4, R3, R10, RZ ;  /* 0x0000000a03047225 */ /* 0x000fc800078e00ff */
[----:B------:R-:W-:Y:S01]  /*3910*/  IMAD.X R9, RZ, RZ, RZ, P0 ;  /* 0x000000ffff097224 */ /* 0x000fe200000e06ff */
[----:B------:R-:W-:Y:S01]  /*3920*/  IADD3 RZ, P0, R5, R6, RZ ;  /* 0x0000000605ff7210 */ /* 0x000fe20007f1e0ff */
[----:B------:R-:W-:-:S04]  /*3930*/  IMAD.MOV.U32 R8, RZ, RZ, R7 ;  /* 0x000000ffff087224 */ /* 0x000fc800078e0007 */
[----:B------:R-:W-:-:S08]  /*3940*/  IMAD.WIDE.U32.X R8, R13, R11, R8, P0 ;  /* 0x0000000b0d087225 */ /* 0x000fd000000e0408 */
.L_x_66:
[-CC-:B------:R-:W-:Y:S01]  /*3950*/  SHF.R.U64 R45, R8, R0.reuse, R9.reuse ;  /* 0x00000000082d7219 */ /* 0x180fe20000001209 */
[----:B------:R-:W2:Y:S01]  /*3960*/  LDC.64 R28, c[0x0][0x640] ;  /* 0x00019000ff1c7b82 */ /* 0x000ea20000000a00 */
[----:B------:R-:W-:Y:S01]  /*3970*/  SHF.R.U32.HI R0, RZ, R0, R9 ;  /* 0x00000000ff007219 */ /* 0x000fe20000011609 */
[----:B----4-:R-:W-:Y:S01]  /*3980*/  IMAD.MOV R20, RZ, RZ, -R20 ;  /* 0x000000ffff147224 */ /* 0x010fe200078e0a14 */
[----:B------:R-:W-:Y:S01]  /*3990*/  IADD3 R7, P0, RZ, -R45, RZ ;  /* 0x8000002dff077210 */ /* 0x000fe20007f1e0ff */
[----:B------:R-:W-:Y:S02]  /*39a0*/  ULDC UR4, c[0x0][0x154] ;  /* 0x0000550000047ab9 */ /* 0x000fe40000000800 */
[----:B------:R-:W-:Y:S02]  /*39b0*/  IMAD R21, R21, R20, R12 ;  /* 0x0000001415157224 */ /* 0x000fe400078e020c */
[----:B------:R-:W3:Y:S01]  /*39c0*/  LDC R6, c[0x0][0x618] ;  /* 0x00018600ff067b82 */ /* 0x000ee20000000800 */
[----:B0-----:R-:W-:-:S04]  /*39d0*/  IMAD.X R3, RZ, RZ, ~R0, P0 ;  /* 0x000000ffff037224 */ /* 0x001fc800000e0e00 */
[-C--:B-1----:R-:W-:Y:S02]  /*39e0*/  IMAD R0, R3, R14.reuse, RZ ;  /* 0x0000000e03007224 */ /* 0x082fe400078e02ff */
[----:B------:R-:W-:Y:S01]  /*39f0*/  IMAD.MOV.U32 R3, RZ, RZ, R17 ;  /* 0x000000ffff037224 */ /* 0x000fe200078e0011 */
[----:B------:R-:W0:Y:S01]  /*3a00*/  LDC R8, c[0x0][0x608] ;  /* 0x00018200ff087b82 */ /* 0x000e220000000800 */
[----:B------:R-:W-:-:S04]  /*3a10*/  IMAD.WIDE.U32 R4, R7, R14, R2 ;  /* 0x0000000e07047225 */ /* 0x000fc800078e0002 */
[----:B------:R-:W-:-:S03]  /*3a20*/  IMAD R3, R7, R15, R0 ;  /* 0x0000000f07037224 */ /* 0x000fc600078e0200 */
[----:B------:R-:W1:Y:S01]  /*3a30*/  LDC R26, c[0x0][0x658] ;  /* 0x00019600ff1a7b82 */ /* 0x000e620000000800 */
[----:B------:R-:W-:Y:S01]  /*3a40*/  I2FP.F32.U32 R0, R24 ;  /* 0x0000001800007245 */ /* 0x000fe20000201000 */
[----:B------:R-:W-:Y:S01]  /*3a50*/  IMAD.MOV.U32 R7, RZ, RZ, 0x1 ;  /* 0x00000001ff077424 */ /* 0x000fe200078e00ff */
[----:B--2---:R-:W-:Y:S01]  /*3a60*/  ISETP.NE.U32.AND P0, PT, R28, RZ, PT ;  /* 0x000000ff1c00720c */ /* 0x004fe20003f05070 */
[----:B------:R-:W-:Y:S02]  /*3a70*/  IMAD.IADD R3, R5, 0x1, R3 ;  /* 0x0000000105037824 */ /* 0x000fe400078e0203 */
[----:B------:R-:W-:Y:S01]  /*3a80*/  FMUL R0, R0, UR4 ;  /* 0x0000000400007c20 */ /* 0x000fe20008400000 */
[----:B------:R-:W-:Y:S01]  /*3a90*/  ISETP.NE.AND.EX P0, PT, R29, RZ, PT, P0 ;  /* 0x000000ff1d00720c */ /* 0x000fe20003f05300 */
[----:B------:R-:W2:Y:S01]  /*3aa0*/  LDC R15, c[0x0][0x148] ;  /* 0x00005200ff0f7b82 */ /* 0x000ea20000000800 */
[-CC-:B---3--:R-:W-:Y:S01]  /*3ab0*/  SHF.R.U64 R12, R4, R6.reuse, R3.reuse ;  /* 0x00000006040c7219 */ /* 0x188fe20000001203 */
[----:B-----5:R3:W4:Y:S01]  /*3ac0*/  F2I.U32.TRUNC.NTZ R13, R0 ;  /* 0x00000000000d7305 */ /* 0x020722000020f000 */
[----:B------:R-:W-:Y:S01]  /*3ad0*/  SHF.R.U32.HI R3, RZ, R6, R3 ;  /* 0x00000006ff037219 */ /* 0x000fe20000011603 */
[----:B------:R-:W-:-:S04]  /*3ae0*/  IMAD.MOV.U32 R5, RZ, RZ, -0x1 ;  /* 0xffffffffff057424 */ /* 0x000fc800078e00ff */
[----:B------:R-:W2:Y:S01]  /*3af0*/  LDC R20, c[0x0][0x600] ;  /* 0x00018000ff147b82 */ /* 0x000ea20000000800 */
[-CC-:B0-----:R-:W-:Y:S02]  /*3b00*/  SHF.R.U64 R10, R12, R8.reuse, R3.reuse ;  /* 0x000000080c0a7219 */ /* 0x181fe40000001203 */
[----:B------:R-:W-:-:S05]  /*3b10*/  SHF.R.U32.HI R3, RZ, R8, R3 ;  /* 0x00000008ff037219 */ /* 0x000fca0000011603 */
[----:B------:R-:W0:Y:S01]  /*3b20*/  LDC R27, c[0x0][0x648] ;  /* 0x00019200ff1b7b82 */ /* 0x000e220000000800 */
[-C--:B-1----:R-:W-:Y:S02]  /*3b30*/  SHF.L.U32 R4, R5, R26.reuse, RZ ;  /* 0x0000001a05047219 */ /* 0x082fe400000006ff */
[-CC-:B------:R-:W-:Y:S02]  /*3b40*/  SHF.R.U64 R14, R10, R26.reuse, R3.reuse ;  /* 0x0000001a0a0e7219 */ /* 0x180fe40000001203 */
[----:B------:R-:W-:Y:S02]  /*3b50*/  SHF.R.U32.HI R5, RZ, R26, R3 ;  /* 0x0000001aff057219 */ /* 0x000fe40000011603 */
[----:B------:R-:W-:Y:S01]  /*3b60*/  LOP3.LUT R25, RZ, R4, RZ, 0x33, !PT ;  /* 0x00000004ff197212 */ /* 0x000fe200078e33ff */
[----:B------:R-:W1:Y:S01]  /*3b70*/  LDC R30, c[0x0][0x638] ;  /* 0x00018e00ff1e7b82 */ /* 0x000e620000000800 */
[----:B------:R-:W-:Y:S01]  /*3b80*/  SHF.L.U32 R26, R7, R26, RZ ;  /* 0x0000001a071a7219 */ /* 0x000fe200000006ff */
[----:B------:R-:W-:-:S06]  /*3b90*/  IMAD.MOV.U32 R4, RZ, RZ, R14 ;  /* 0x000000ffff047224 */ /* 0x000fcc00078e000e */
[----:B------:R-:W0:Y:S01]  /*3ba0*/  LDC R31, c[0x0][0x610] ;  /* 0x00018400ff1f7b82 */ /* 0x000e220000000800 */
[----:B---34-:R-:W-:Y:S05]  /*3bb0*/  @!P0 BRA `(.L_x_67) ;  /* 0x0000000000288947 */ /* 0x018fea0003800000 */
[----:B------:R-:W3:Y:S02]  /*3bc0*/  LDC R3, c[0x0][0x64c] ;  /* 0x00019300ff037b82 */ /* 0x000ee40000000800 */
[----:B---3--:R-:W-:-:S05]  /*3bd0*/  IADD3 R3, P0, R14, R3, RZ ;  /* 0x000000030e037210 */ /* 0x008fca0007f1e0ff */
        /* <DEDUP_REMOVED lines=8> */
.L_x_67:
[----:B------:R-:W-:Y:S01]  /*3c60*/  ISETP.NE.AND P0, PT, R16, 0x1, PT ;  /* 0x000000011000780c */ /* 0x000fe20003f05270 */
[----:B--2---:R-:W-:Y:S01]  /*3c70*/  VIADD R7, R20, 0xffffffff ;  /* 0xffffffff14077836 */ /* 0x004fe20000000000 */
[----:B0-----:R-:W-:Y:S01]  /*3c80*/  SHF.R.U64 R0, R4, R27, R5 ;  /* 0x0000001b04007219 */ /* 0x001fe20000001205 */
[----:B------:R-:W-:Y:S01]  /*3c90*/  IMAD.MOV R13, RZ, RZ, -R13 ;  /* 0x000000ffff0d7224 */ /* 0x000fe200078e0a0d */
[----:B------:R-:W-:Y:S01]  /*3ca0*/  LOP3.LUT R5, R10, R25, RZ, 0xc0, !PT ;  /* 0x000000190a057212 */ /* 0x000fe200078ec0ff */
[----:B------:R-:W-:Y:S01]  /*3cb0*/  IMAD.MOV.U32 R4, RZ, RZ, 0x1 ;  /* 0x00000001ff047424 */ /* 0x000fe200078e00ff */
[----:B------:R-:W-:Y:S01]  /*3cc0*/  LOP3.LUT R12, R12, R7, RZ, 0xc0, !PT ;  /* 0x000000070c0c7212 */ /* 0x000fe200078ec0ff */
[----:B------:R-:W-:Y:S02]  /*3cd0*/  IMAD.MOV R3, RZ, RZ, -R0 ;  /* 0x000000ffff037224 */ /* 0x000fe400078e0a00 */
[----:B------:R-:W-:Y:S02]  /*3ce0*/  IMAD R0, R26, R0, R5 ;  /* 0x000000001a007224 */ /* 0x000fe400078e0205 */
[----:B-1----:R-:W-:-:S02]  /*3cf0*/  IMAD R3, R3, R30, R14 ;  /* 0x0000001e03037224 */ /* 0x002fc400078e020e */
[----:B------:R-:W-:Y:S02]  /*3d00*/  @P0 IMAD R21, R15, R13, R24 ;  /* 0x0000000d0f150224 */ /* 0x000fe400078e0218 */
[----:B------:R-:W-:Y:S01]  /*3d10*/  IMAD R5, R3, R20, R12 ;  /* 0x0000001403057224 */ /* 0x000fe200078e020c */
[----:B------:R-:W-:Y:S01]  /*3d20*/  PRMT R3, R4, 0x7610, R3 ;  /* 0x0000761004037816 */ /* 0x000fe20000000003 */
[----:B------:R-:W-:-:S05]  /*3d30*/  IMAD R0, R0, R31, R21 ;  /* 0x0000001f00007224 */ /* 0x000fca00078e0215 */
[----:B------:R-:W-:Y:S02]  /*3d40*/  SEL R46, R5, R0, !P0 ;  /* 0x00000000052e7207 */ /* 0x000fe40004000000 */
[----:B------:R-:W-:-:S07]  /*3d50*/  SEL R0, R0, R5, !P0 ;  /* 0x0000000500007207 */ /* 0x000fce0004000000 */
.L_x_65:
[----:B------:R-:W-:Y:S01]  /*3d60*/  LOP3.LUT P0, RZ, R3, 0xff, RZ, 0xc0, !PT ;  /* 0x000000ff03ff7812 */ /* 0x000fe2000780c0ff */
[----:B------:R-:W-:-:S12]  /*3d70*/  IMAD.MOV.U32 R47, RZ, RZ, R0 ;  /* 0x000000ffff2f7224 */ /* 0x000fd800078e0000 */
[----:B------:R-:W-:Y:S05]  /*3d80*/  @P0 BRA `(.L_x_68) ;  /* 0xffffffd400600947 */ /* 0x000fea000383ffff */
[----:B------:R-:W-:Y:S05]  /*3d90*/  EXIT ;  /* 0x000000000000794d */ /* 0x000fea0003800000 */
.L_x_7:
[----:B0-----:R-:W-:Y:S01]  /*3da0*/  ULDC.64 UR4, c[0x0][0x650] ;  /* 0x0001940000047ab9 */ /* 0x001fe20000000a00 */
        /* <DEDUP_REMOVED lines=25> */
.L_x_70:
[----:B------:R-:W0:Y:S01]  /*3f40*/  LDC.64 R30, c[0x0][0x640] ;  /* 0x00019000ff1e7b82 */ /* 0x000e220000000a00 */
[-CC-:B------:R-:W-:Y:S01]  /*3f50*/  SHF.R.U64 R23, R14, R8.reuse, R15.reuse ;  /* 0x000000080e177219 */ /* 0x180fe2000000120f */
[----:B------:R-:W-:Y:S01]  /*3f60*/  IMAD.MOV.U32 R10, RZ, RZ, R2 ;  /* 0x000000ffff0a7224 */ /* 0x000fe200078e0002 */
[----:B------:R-:W-:Y:S01]  /*3f70*/  SHF.R.U32.HI R7, RZ, R8, R15 ;  /* 0x00000008ff077219 */ /* 0x000fe2000001160f */
[----:B------:R-:W-:Y:S01]  /*3f80*/  IMAD.MOV.U32 R11, RZ, RZ, R17 ;  /* 0x000000ffff0b7224 */ /* 0x000fe200078e0011 */
[----:B------:R-:W-:Y:S01]  /*3f90*/  IADD3 R13, P0, RZ, -R23, RZ ;  /* 0x80000017ff0d7210 */ /* 0x000fe20007f1e0ff */
[----:B------:R-:W-:Y:S02]  /*3fa0*/  IMAD.MOV.U32 R21, RZ, RZ, 0x1 ;  /* 0x00000001ff157424 */ /* 0x000fe400078e00ff */
[----:B------:R-:W1:Y:S02]  /*3fb0*/  LDC R12, c[0x0][0x618] ;  /* 0x00018600ff0c7b82 */ /* 0x000e640000000800 */
[----:B------:R-:W-:-:S02]  /*3fc0*/  IMAD.X R7, RZ, RZ, ~R7, P0 ;  /* 0x000000ffff077224 */ /* 0x000fc400000e0e07 */
[----:B------:R-:W-:-:S04]  /*3fd0*/  IMAD.WIDE.U32 R10, R13, R26, R10 ;  /* 0x0000001a0d0a7225 */ /* 0x000fc800078e000a */
[----:B------:R-:W2:Y:S01]  /*3fe0*/  LDC R14, c[0x0][0x608] ;  /* 0x00018200ff0e7b82 */ /* 0x000ea20000000800 */
[----:B------:R-:W-:-:S04]  /*3ff0*/  IMAD R8, R7, R26, RZ ;  /* 0x0000001a07087224 */ /* 0x000fc800078e02ff */
[----:B------:R-:W-:-:S03]  /*4000*/  IMAD R7, R13, R27, R8 ;  /* 0x0000001b0d077224 */ /* 0x000fc600078e0208 */
[----:B------:R-:W3:Y:S01]  /*4010*/  LDC R28, c[0x0][0x658] ;  /* 0x00019600ff1c7b82 */ /* 0x000ee20000000800 */
[----:B------:R-:W-:Y:S01]  /*4020*/  IMAD.IADD R7, R11, 0x1, R7 ;  /* 0x000000010b077824 */ /* 0x000fe200078e0207 */
[----:B0-----:R-:W-:Y:S01]  /*4030*/  ISETP.NE.U32.AND P0, PT, R30, RZ, PT ;  /* 0x000000ff1e00720c */ /* 0x001fe20003f05070 */
[----:B------:R-:W-:-:S03]  /*4040*/  IMAD.MOV.U32 R11, RZ, RZ, -0x1 ;  /* 0xffffffffff0b7424 */ /* 0x000fc600078e00ff */
[----:B------:R-:W-:Y:S02]  /*4050*/  ISETP.NE.AND.EX P0, PT, R31, RZ, PT, P0 ;  /* 0x000000ff1f00720c */ /* 0x000fe40003f05300 */
[----:B------:R-:W0:Y:S01]  /*4060*/  LDC R25, c[0x0][0x600] ;  /* 0x00018000ff197b82 */ /* 0x000e220000000800 */
[-CC-:B-1----:R-:W-:Y:S02]  /*4070*/  SHF.R.U64 R20, R10, R12.reuse, R7.reuse ;  /* 0x0000000c0a147219 */ /* 0x182fe40000001207 */
[----:B------:R-:W-:-:S05]  /*4080*/  SHF.R.U32.HI R7, RZ, R12, R7 ;  /* 0x0000000cff077219 */ /* 0x000fca0000011607 */
[----:B------:R-:W1:Y:S01]  /*4090*/  LDC R8, c[0x0][0x648] ;  /* 0x00019200ff087b82 */ /* 0x000e620000000800 */
[-CC-:B--2---:R-:W-:Y:S02]  /*40a0*/  SHF.R.U64 R22, R20, R14.reuse, R7.reuse ;  /* 0x0000000e14167219 */ /* 0x184fe40000001207 */
[----:B------:R-:W-:-:S05]  /*40b0*/  SHF.R.U32.HI R7, RZ, R14, R7 ;  /* 0x0000000eff077219 */ /* 0x000fca0000011607 */
[----:B------:R-:W2:Y:S01]  /*40c0*/  LDC R27, c[0x0][0x638] ;  /* 0x00018e00ff1b7b82 */ /* 0x000ea20000000800 */
[-C--:B---3--:R-:W-:Y:S02]  /*40d0*/  SHF.L.U32 R10, R11, R28.reuse, RZ ;  /* 0x0000001c0b0a7219 */ /* 0x088fe400000006ff */
[--C-:B------:R-:W-:Y:S02]  /*40e0*/  SHF.R.U64 R26, R22, R28, R7.reuse ;  /* 0x0000001c161a7219 */ /* 0x100fe40000001207 */
[----:B------:R-:W-:Y:S02]  /*40f0*/  LOP3.LUT R29, RZ, R10, RZ, 0x33, !PT ;  /* 0x0000000aff1d7212 */ /* 0x000fe400078e33ff */
[----:B------:R-:W-:Y:S01]  /*4100*/  SHF.R.U32.HI R11, RZ, R28, R7 ;  /* 0x0000001cff0b7219 */ /* 0x000fe20000011607 */
[----:B------:R-:W3:Y:S01]  /*4110*/  LDC R32, c[0x0][0x610] ;  /* 0x00018400ff207b82 */ /* 0x000ee20000000800 */
[----:B------:R-:W-:Y:S01]  /*4120*/  IMAD.MOV.U32 R10, RZ, RZ, R26 ;  /* 0x000000ffff0a7224 */ /* 0x000fe200078e001a */
[----:B------:R-:W-:Y:S06]  /*4130*/  @!P0 BRA `(.L_x_71) ;  /* 0x0000000000288947 */ /* 0x000fec0003800000 */
        /* <DEDUP_REMOVED lines=10> */
.L_x_71:
[----:B------:R-:W-:Y:S02]  /*41e0*/  ISETP.NE.AND P0, PT, R16, 0x1, PT ;  /* 0x000000011000780c */ /* 0x000fe40003f05270 */
[----:B-1----:R-:W-:Y:S02]  /*41f0*/  SHF.R.U64 R8, R10, R8, R11 ;  /* 0x000000080a087219 */ /* 0x002fe4000000120b */
[----:B------:R-:W-:Y:S01]  /*4200*/  SHF.L.U32 R28, R21, R28, RZ ;  /* 0x0000001c151c7219 */ /* 0x000fe200000006ff */
[----:B0-----:R-:W-:Y:S01]  /*4210*/  VIADD R21, R25, 0xffffffff ;  /* 0xffffffff19157836 */ /* 0x001fe20000000000 */
[----:B------:R-:W-:Y:S01]  /*4220*/  LOP3.LUT R5, R22, R29, RZ, 0xc0, !PT ;  /* 0x0000001d16057212 */ /* 0x000fe200078ec0ff */
[----:B------:R-:W-:-:S03]  /*4230*/  IMAD.MOV R7, RZ, RZ, -R8 ;  /* 0x000000ffff077224 */ /* 0x000fc600078e0a08 */
[----:B------:R-:W-:Y:S01]  /*4240*/  LOP3.LUT R21, R20, R21, RZ, 0xc0, !PT ;  /* 0x0000001514157212 */ /* 0x000fe200078ec0ff */
[----:B------:R-:W-:Y:S02]  /*4250*/  IMAD R5, R28, R8, R5 ;  /* 0x000000081c057224 */ /* 0x000fe400078e0205 */
[----:B------:R-:W-:Y:S02]  /*4260*/  @P0 IMAD R6, R9, R24, R4 ;  /* 0x0000001809060224 */ /* 0x000fe400078e0204 */
[----:B--2---:R-:W-:Y:S02]  /*4270*/  IMAD R4, R7, R27, R26 ;  /* 0x0000001b07047224 */ /* 0x004fe400078e021a */
[----:B---3--:R-:W-:Y:S02]  /*4280*/  IMAD R6, R5, R32, R6 ;  /* 0x0000002005067224 */ /* 0x008fe400078e0206 */
[----:B------:R-:W-:Y:S02]  /*4290*/  IMAD R21, R4, R25, R21 ;  /* 0x0000001904157224 */ /* 0x000fe400078e0215 */
[----:B------:R-:W-:-:S02]  /*42a0*/  IMAD.MOV.U32 R8, RZ, RZ, 0x1 ;  /* 0x00000001ff087424 */ /* 0x000fc400078e00ff */
[----:B------:R-:W-:Y:S01]  /*42b0*/  IMAD.MOV.U32 R7, RZ, RZ, R23 ;  /* 0x000000ffff077224 */ /* 0x000fe200078e0017 */
[----:B------:R-:W-:Y:S02]  /*42c0*/  SEL R22, R21, R6, !P0 ;  /* 0x0000000615167207 */ /* 0x000fe40004000000 */
[----:B------:R-:W-:-:S07]  /*42d0*/  SEL R21, R6, R21, !P0 ;  /* 0x0000001506157207 */ /* 0x000fce0004000000 */
.L_x_69:
[----:B------:R-:W-:-:S08]  /*42e0*/  NOP ;  /* 0x0000000000007918 */ /* 0x000fd00000000000 */
[----:B------:R-:W0:-:S00]  /*42f0*/  USETMAXREG.DEALLOC.CTAPOOL 0x28 ;  /* 0x00000028000079c8 */ /* 0x000e0000080e0500 */
[----:B0-----:R-:W-:-:S13]  /*4300*/  ISETP.NE.AND P0, PT, R3, RZ, PT ;  /* 0x000000ff0300720c */ /* 0x001fda0003f05270 */
[----:B------:R-:W-:Y:S05]  /*4310*/  @P0 EXIT ;  /* 0x000000000000094d */ /* 0x000fea0003800000 */
[----:B------:R-:W-:Y:S01]  /*4320*/  LOP3.LUT P0, RZ, R8, 0xff, RZ, 0xc0, !PT ;  /* 0x000000ff08ff7812 */ /* 0x000fe2000780c0ff */
[----:B------:R-:W-:Y:S02]  /*4330*/  IMAD.MOV.U32 R8, RZ, RZ, 0x1 ;  /* 0x00000001ff087424 */ /* 0x000fe400078e00ff */
[----:B------:R-:W-:-:S10]  /*4340*/  IMAD.MOV.U32 R9, RZ, RZ, RZ ;  /* 0x000000ffff097224 */ /* 0x000fd400078e00ff */
[----:B------:R-:W-:Y:S05]  /*4350*/  @!P0 BRA `(.L_x_72) ;  /* 0x0000000c00788947 */ /* 0x000fea0003800000 */
[----:B------:R-:W0:Y:S01]  /*4360*/  LDC R3, c[0x0][0x28c] ;  /* 0x0000a300ff037b82 */ /* 0x000e220000000800 */
[----:B------:R-:W1:Y:S01]  /*4370*/  S2R R19, SR_CgaCtaId ;  /* 0x0000000000137919 */ /* 0x000e620000008800 */
[----:B------:R-:W-:Y:S01]  /*4380*/  ULDC UR5, c[0x0][0x658] ;  /* 0x0001960000057ab9 */ /* 0x000fe20000000800 */
[----:B------:R-:W-:Y:S01]  /*4390*/  UMOV UR7, 0xffffffff ;  /* 0xffffffff00077882 */ /* 0x000fe20000000000 */
[----:B------:R-:W-:Y:S01]  /*43a0*/  ULDC UR6, c[0x0][0xc] ;  /* 0x0000030000067ab9 */ /* 0x000fe20000000800 */
[----:B------:R-:W-:Y:S01]  /*43b0*/  USHF.L.U32 UR9, UR7, UR5, URZ ;  /* 0x0000000507097299 */ /* 0x000fe2000800063f */
[----:B------:R-:W-:Y:S01]  /*43c0*/  BSSY B0, `(.L_x_72) ;  /* 0x00000d7000007945 */ /* 0x000fe20003800000 */
[----:B------:R-:W-:Y:S01]  /*43d0*/  UMOV UR8, 0x1 ;  /* 0x0000000100087882 */ /* 0x000fe20000000000 */
[----:B------:R-:W-:Y:S01]  /*43e0*/  ULDC UR7, c[0x0][0x10] ;  /* 0x0000040000077ab9 */ /* 0x000fe20000000800 */
[----:B------:R-:W-:Y:S01]  /*43f0*/  USHF.L.U32 UR5, UR8, UR5, URZ ;  /* 0x0000000508057299 */ /* 0x000fe2000800063f */
[----:B------:R-:W-:Y:S01]  /*4400*/  IMAD.MOV.U32 R11, RZ, RZ, 0x1 ;  /* 0x00000001ff0b7424 */ /* 0x000fe200078e00ff */
[----:B------:R-:W-:Y:S01]  /*4410*/  UIMAD.WIDE.U32 UR6, UR6, UR7, URZ ;  /* 0x00000007060672a5 */ /* 0x000fe2000f8e003f */
[----:B------:R-:W-:Y:S01]  /*4420*/  LOP3.LUT R10, R18, 0x2, RZ, 0xfc, !PT ;  /* 0x00000002120a7812 */ /* 0x000fe200078efcff */
[----:B------:R-:W-:Y:S01]  /*4430*/  ULDC UR8, c[0x0][0x14] ;  /* 0x0000050000087ab9 */ /* 0x000fe20000000800 */
[----:B------:R-:W-:Y:S01]  /*4440*/  IMAD.MOV.U32 R8, RZ, RZ, 0x1 ;  /* 0x00000001ff087424 */ /* 0x000fe200078e00ff */
[----:B------:R-:W-:Y:S01]  /*4450*/  UIMAD.WIDE.U32 UR30, UR6, UR8, URZ ;  /* 0x00000008061e72a5 */ /* 0x000fe2000f8e003f */
[----:B------:R-:W-:Y:S01]  /*4460*/  IMAD.MOV.U32 R9, RZ, RZ, RZ ;  /* 0x000000ffff097224 */ /* 0x000fe200078e00ff */
[----:B------:R-:W-:Y:S01]  /*4470*/  UIMAD UR7, UR7, UR8, URZ ;  /* 0x00000008070772a4 */ /* 0x000fe2000f8e023f */
[----:B------:R-:W-:Y:S01]  /*4480*/  ULDC UR4, c[0x0][0x600] ;  /* 0x0001800000047ab9 */ /* 0x000fe20000000800 */
[----:B------:R-:W-:-:S02]  /*4490*/  ULOP3.LUT UR6, URZ, UR9, URZ, 0x33, !UPT ;  /* 0x000000093f067292 */ /* 0x000fc4000f8e333f */
[----:B------:R-:W-:Y:S01]  /*44a0*/  UIADD3 UR4, UR4, -0x1, URZ ;  /* 0xffffffff04047890 */ /* 0x000fe2000fffe03f */
[----:B0-----:R-:W-:Y:S01]  /*44b0*/  VIADD R3, R3, 0x7f ;  /* 0x0000007f03037836 */ /* 0x001fe20000000000 */
[----:B------:R-:W-:Y:S01]  /*44c0*/  UIADD3 UR7, UR31, UR7, URZ ;  /* 0x000000071f077290 */ /* 0x000fe2000fffe03f */
[----:B------:R-:W-:-:S03]  /*44d0*/  ULDC.64 UR38, c[0x0][0x198] ;  /* 0x0000660000267ab9 */ /* 0x000fc60000000a00 */
[----:B------:R-:W-:-:S04]  /*44e0*/  SHF.R.S32.HI R4, RZ, 0x1f, R3 ;  /* 0x0000001fff047819 */ /* 0x000fc80000011403 */
[----:B------:R-:W-:Y:S01]  /*44f0*/  LEA.HI R4, R4, R3, RZ, 0x7 ;  /* 0x0000000304047211 */ /* 0x000fe200078f38ff */
[C---:B-1----:R-:W-:Y:S02]  /*4500*/  IMAD.SHL.U32 R13, R19.reuse, 0x10, RZ ;  /* 0x00000010130d7824 */ /* 0x042fe400078e00ff */
[----:B------:R-:W-:Y:S01]  /*4510*/  IMAD.SHL.U32 R19, R19, 0x400, RZ ;  /* 0x0000040013137824 */ /* 0x000fe200078e00ff */
[----:B------:R-:W-:Y:S02]  /*4520*/  SHF.R.S32.HI R12, RZ, 0x7, R4 ;  /* 0x00000007ff0c7819 */ /* 0x000fe40000011404 */
[----:B------:R-:W-:Y:S02]  /*4530*/  LOP3.LUT R13, R13, 0x10, RZ, 0xc0, !PT ;  /* 0x000000100d0d7812 */ /* 0x000fe400078ec0ff */
[----:B------:R-:W-:Y:S01]  /*4540*/  LOP3.LUT R19, R19, 0x400, RZ, 0xc0, !PT ;  /* 0x0000040013137812 */ /* 0x000fe200078ec0ff */
[----:B------:R-:W-:-:S07]  /*4550*/  VIADD R20, R12, 0x1 ;  /* 0x000000010c147836 */ /* 0x000fce0000000000 */
.L_x_83:
[----:B------:R-:W-:-:S03]  /*4560*/  UMOV UR8, 0xffffffff ;  /* 0xffffffff00087882 */ /* 0x000fc60000000000 */
[----:B------:R-:W-:Y:S05]  /*4570*/  BRA.DIV UR8, `(.L_x_73) ;  /* 0x0000000e08fc7947 */ /* 0x000fea000b800000 */
[----:B------:R-:W-:-:S13]  /*4580*/  ELECT P6, URZ, PT ;  /* 0x00000000003f782f */ /* 0x000fda00038c0000 */
.L_x_95:
[----:B------:R-:W0:Y:S01]  /*4590*/  LDC R3, c[0x0][0x28c] ;  /* 0x0000a300ff037b82 */ /* 0x000e220000000800 */
[----:B------:R-:W-:Y:S01]  /*45a0*/  BSSY B1, `(.L_x_74) ;  /* 0x0000044000017945 */ /* 0x000fe20003800000 */
[----:B0-----:R-:W-:-:S13]  /*45b0*/  ISETP.LT.OR P6, PT, R3, 0x1, !P6 ;  /* 0x000000010300780c */ /* 0x001fda00077c1670 */
[----:B------:R-:W-:Y:S05]  /*45c0*/  @P6 BRA `(.L_x_75) ;  /* 0x0000000400046947 */ /* 0x000fea0003800000 */
[----:B------:R-:W-:Y:S02]  /*45d0*/  IMAD.SHL.U32 R21, R21, 0x80, RZ ;  /* 0x0000008015157824 */ /* 0x000fe400078e00ff */
[----:B------:R-:W-:Y:S02]  /*45e0*/  IMAD R22, R22, 0x20, R13 ;  /* 0x0000002016167824 */ /* 0x000fe400078e020d */
[----:B------:R-:W-:Y:S02]  /*45f0*/  IMAD.MOV.U32 R23, RZ, RZ, RZ ;  /* 0x000000ffff177224 */ /* 0x000fe400078e00ff */
[----:B------:R-:W-:Y:S02]  /*4600*/  IMAD.MOV.U32 R3, RZ, RZ, R20 ;  /* 0x000000ffff037224 */ /* 0x000fe400078e0014 */
[----:B------:R-:W-:Y:S02]  /*4610*/  IMAD.MOV.U32 R4, RZ, RZ, R8 ;  /* 0x000000ffff047224 */ /* 0x000fe400078e0008 */
[----:B------:R-:W-:-:S07]  /*4620*/  IMAD.MOV.U32 R6, RZ, RZ, R9 ;  /* 0x000000ffff067224 */ /* 0x000fce00078e0009 */
.L_x_78:
[----:B------:R-:W0:Y:S01]  /*4630*/  S2R R14, SR_CgaCtaId ;  /* 0x00000000000e7919 */ /* 0x000e220000008800 */
[----:B------:R-:W-:Y:S02]  /*4640*/  MOV R5, 0x400 ;  /* 0x0000040000057802 */ /* 0x000fe40000000f00 */
[----:B------:R-:W-:Y:S02]  /*4650*/  ISETP.NE.AND P1, PT, R0, RZ, PT ;  /* 0x000000ff0000720c */ /* 0x000fe40003f25270 */
[----:B0-----:R-:W-:Y:S02]  /*4660*/  LEA R15, R14, R5, 0x18 ;  /* 0x000000050e0f7211 */ /* 0x001fe400078ec0ff */
[----:B------:R-:W-:-:S09]  /*4670*/  SHF.L.U32 R5, R4, 0x1f, RZ ;  /* 0x0000001f04057819 */ /* 0x000fd200000006ff */
[----:B------:R-:W0:Y:S01]  /*4680*/  @!P1 LDC R14, c[0x0][0x500] ;  /* 0x00014000ff0e9b82 */ /* 0x000e220000000800 */
[----:B------:R-:W-:-:S04]  /*4690*/  IMAD R24, R6, 0x8, R15 ;  /* 0x0000000806187824 */ /* 0x000fc800078e020f */
[----:B------:R-:W1:Y:S02]  /*46a0*/  SYNCS.PHASECHK.TRANS64.TRYWAIT P0, [R24+URZ+0x28], R5 ;  /* 0x00002805180075a7 */ /* 0x000e64000800017f */
[----:B-1----:R-:W-:Y:S05]  /*46b0*/  @!P0 BRA `(.L_x_76) ;  /* 0x0000000c00cc8947 */ /* 0x002fea0003800000 */
.L_x_96:
[----:B-1----:R-:W-:Y:S01]  /*46c0*/  PRMT R5, R10, 0x9910, RZ ;  /* 0x000099100a057816 */ /* 0x002fe200000000ff */
[----:B0-----:R0:W-:Y:S03]  /*46d0*/  @!P1 SYNCS.ARRIVE.TRANS64 RZ, [R24+URZ], R14 ;  /* 0x0000000e18ff99a7 */ /* 0x0011e6000800003f */
[----:B------:R-:W-:-:S13]  /*46e0*/  ISETP.NE.AND P0, PT, R5, 0x2, PT ;  /* 0x000000020500780c */ /* 0x000fda0003f05270 */
[----:B0-----:R-:W-:Y:S05]  /*46f0*/  @P0 BRA `(.L_x_77) ;  /* 0x0000000000040947 */ /* 0x001fea0003800000 */
[----:B------:R-:W-:Y:S01]  /*4700*/  BPT.TRAP 0x1 ;  /* 0x000000040000795c */ /* 0x000fe20000300000 */
.L_x_77:
[----:B------:R-:W-:Y:S01]  /*4710*/  IMAD R5, R6, 0x8000, R15 ;  /* 0x0000800006057824 */ /* 0x000fe200078e020f */
[----:B------:R-:W-:Y:S01]  /*4720*/  R2UR UR34, R23 ;  /* 0x00000000172272ca */ /* 0x000fe200000e0000 */
[----:B------:R-:W-:Y:S01]  /*4730*/  VIADD R3, R3, 0xffffffff ;  /* 0xffffffff03037836 */ /* 0x000fe20000000000 */
[----:B------:R-:W-:Y:S01]  /*4740*/  R2UR UR33, R24 ;  /* 0x00000000182172ca */ /* 0x000fe200000e0000 */
[----:B------:R-:W-:Y:S01]  /*4750*/  UIADD3 UR14, UP0, UR38, 0xf0, URZ ;  /* 0x000000f0260e7890 */ /* 0x000fe2000ff1e03f */
[----:B------:R-:W-:Y:S01]  /*4760*/  R2UR UR24, R5 ;  /* 0x00000000051872ca */ /* 0x000fe200000e0000 */
[----:B------:R-:W-:Y:S01]  /*4770*/  IMAD R5, R6, 0x1000, R19 ;  /* 0x0000100006057824 */ /* 0x000fe200078e0213 */
[----:B------:R-:W-:Y:S01]  /*4780*/  R2UR UR36, R7 ;  /* 0x00000000072472ca */ /* 0x000fe200000e0000 */
[----:B------:R-:W-:Y:S01]  /*4790*/  UIADD3 UR40, UP1, UR38, 0x1f0, URZ ;  /* 0x000001f026287890 */ /* 0x000fe2000ff3e03f */
[----:B------:R-:W-:Y:S01]  /*47a0*/  R2UR UR35, R21 ;  /* 0x00000000152372ca */ /* 0x000fe200000e0000 */
[----:B------:R-:W-:Y:S01]  /*47b0*/  IMAD R5, R5, 0x2, R15 ;  /* 0x0000000205057824 */ /* 0x000fe200078e020f */
[----:B------:R-:W-:Y:S01]  /*47c0*/  R2UR UR19, R22 ;  /* 0x00000000161372ca */ /* 0x000fe200000e0000 */
[----:B------:R-:W-:Y:S01]  /*47d0*/  UIADD3.X UR15, URZ, UR39, URZ, UP0, !UPT ;  /* 0x000000273f0f7290 */ /* 0x000fe200087fe43f */
[----:B------:R-:W-:Y:S01]  /*47e0*/  ISETP.GT.AND P1, PT, R3, 0x1, PT ;  /* 0x000000010300780c */ /* 0x000fe20003f24270 */
[----:B------:R-:W-:Y:S01]  /*47f0*/  UIADD3 UR26, UR34, 0x40, URZ ;  /* 0x00000040221a7890 */ /* 0x000fe2000fffe03f */
[----:B------:R-:W-:Y:S01]  /*4800*/  R2UR UR8, R5 ;  /* 0x00000000050872ca */ /* 0x000fe200000e0000 */
[----:B------:R-:W-:Y:S01]  /*4810*/  UIADD3.X UR41, URZ, UR39, URZ, UP1, !UPT ;  /* 0x000000273f297290 */ /* 0x000fe20008ffe43f */
[----:B------:R-:W-:Y:S01]  /*4820*/  VIADD R6, R6, 0x1 ;  /* 0x0000000106067836 */ /* 0x000fe20000000000 */
[----:B------:R-:W-:Y:S01]  /*4830*/  UIADD3 UR32, UR24, 0x100, URZ ;  /* 0x0000010018207890 */ /* 0x000fe2000fffe03f */
[----:B------:R-:W-:Y:S01]  /*4840*/  VIADD R23, R23, 0x80 ;  /* 0x0000008017177836 */ /* 0x000fe20000000000 */
[----:B------:R-:W-:Y:S01]  /*4850*/  UIADD3 UR24, UR24, 0x4100, URZ ;  /* 0x0000410018187890 */ /* 0x000fe2000fffe03f */
[----:B------:R-:W-:Y:S01]  /*4860*/  UMOV UR22, 0x0 ;  /* 0x0000000000167882 */ /* 0x000fe20000000000 */
[----:B------:R-:W-:Y:S01]  /*4870*/  UMOV UR23, 0x10000000 ;  /* 0x1000000000177882 */ /* 0x000fe20000000000 */
[----:B------:R-:W-:Y:S01]  /*4880*/  ISETP.NE.AND P0, PT, R6, 0x5, PT ;  /* 0x000000050600780c */ /* 0x000fe20003f05270 */
[----:B------:R-:W-:Y:S01]  /*4890*/  UMOV UR25, UR33 ;  /* 0x0000002100197c82 */ /* 0x000fe20008000000 */
[----:B------:R-:W-:Y:S01]  /*48a0*/  UMOV UR28, UR36 ;  /* 0x00000024001c7c82 */ /* 0x000fe20008000000 */
[----:B------:R-:W-:-:S02]  /*48b0*/  UMOV UR27, UR35 ;  /* 0x00000023001b7c82 */ /* 0x000fc40008000000 */
[----:B------:R-:W-:Y:S01]  /*48c0*/  UIADD3 UR16, UR8, 0x28100, URZ ;  /* 0x0002810008107890 */ /* 0x000fe2000fffe03f */
[----:B------:R0:W-:Y:S01]  /*48d0*/  UTMALDG.3D [UR32], [UR14], desc[UR22] ;  /* 0x000016200e0075b4 */ /* 0x0001e20008011000 */
[----:B------:R-:W-:Y:S01]  /*48e0*/  UIADD3 UR8, UR8, 0x29100, URZ ;  /* 0x0002910008087890 */ /* 0x000fe2000fffe03f */
[----:B------:R-:W-:Y:S01]  /*48f0*/  SEL R5, RZ, 0x1, P0 ;  /* 0x00000001ff057807 */ /* 0x000fe20000000000 */
[----:B------:R-:W-:Y:S01]  /*4900*/  UMOV UR13, 0x30000 ;  /* 0x00030000000d7882 */ /* 0x000fe20000000000 */
[----:B------:R-:W-:Y:S01]  /*4910*/  UMOV UR17, UR33 ;  /* 0x0000002100117c82 */ /* 0x000fe20008000000 */
[----:B------:R-:W-:Y:S01]  /*4920*/  UMOV UR18, UR34 ;  /* 0x0000002200127c82 */ /* 0x000fe20008000000 */
[----:B------:R-:W-:Y:S01]  /*4930*/  UMOV UR20, UR36 ;  /* 0x0000002400147c82 */ /* 0x000fe20008000000 */
[----:B------:R-:W-:Y:S01]  /*4940*/  UMOV UR9, UR33 ;  /* 0x0000002100097c82 */ /* 0x000fe20008000000 */
[----:B------:R-:W-:Y:S01]  /*4950*/  UMOV UR11, UR19 ;  /* 0x00000013000b7c82 */ /* 0x000fe20008000000 */
[----:B------:R-:W-:Y:S01]  /*4960*/  UMOV UR12, UR36 ;  /* 0x00000024000c7c82 */ /* 0x000fe20008000000 */
[----:B------:R0:W-:Y:S01]  /*4970*/  UTMALDG.3D [UR24], [UR14], desc[UR22] ;  /* 0x000016180e0075b4 */ /* 0x0001e20008011000 */
[----:B------:R-:W-:Y:S01]  /*4980*/  UMOV UR10, UR26 ;  /* 0x0000001a000a7c82 */ /* 0x000fe20008000000 */
[----:B------:R-:W-:-:S02]  /*4990*/  LOP3.LUT R4, R4, R5, RZ, 0x3c, !PT ;  /* 0x0000000504047212 */ /* 0x000fc400078e3cff */
[----:B------:R-:W-:Y:S01]  /*49a0*/  SEL R6, R6, RZ, P0 ;  /* 0x000000ff06067207 */ /* 0x000fe20000000000 */
[----:B------:R0:W-:Y:S01]  /*49b0*/  UTMALDG.3D.MULTICAST [UR16], [UR40], UR13, desc[UR22] ;  /* 0x00001610280073b4 */ /* 0x0001e2000801180d */
[----:B------:R0:W-:Y:S02]  /*49c0*/  UTMALDG.3D.MULTICAST [UR8], [UR40], UR13, desc[UR22] ;  /* 0x00001608280073b4 */ /* 0x0001e4000801180d */
[----:B0-----:R-:W-:Y:S05]  /*49d0*/  @P1 BRA `(.L_x_78) ;  /* 0xfffffffc00141947 */ /* 0x001fea000383ffff */
.L_x_75:
[----:B------:R-:W-:Y:S05]  /*49e0*/  BSYNC B1 ;  /* 0x0000000000017941 */ /* 0x000fea0003800000 */
.L_x_74:
[----:B------:R-:W-:Y:S01]  /*49f0*/  LOP3.LUT P1, RZ, R11, 0xff, RZ, 0xc0, !PT ;  /* 0x000000ff0bff7812 */ /* 0x000fe2000782c0ff */
[C---:B------:R-:W-:Y:S01]  /*4a00*/  IMAD.IADD R6, R12.reuse, 0x1, R9 ;  /* 0x000000010c067824 */ /* 0x040fe200078e0209 */
[----:B------:R-:W-:Y:S01]  /*4a10*/  ULDC.64 UR8, c[0x0][0x650] ;  /* 0x0001940000087ab9 */ /* 0x000fe20000000a00 */
[----:B------:R-:W-:Y:S01]  /*4a20*/  ISETP.GE.U32.AND P2, PT, R12, 0x5, PT ;  /* 0x000000050c00780c */ /* 0x000fe20003f46070 */
[----:B------:R-:W-:Y:S01]  /*4a30*/  BSSY B1, `(.L_x_79) ;  /* 0x000006d000017945 */ /* 0x000fe20003800000 */
[----:B------:R-:W-:Y:S01]  /*4a40*/  IMAD.MOV.U32 R21, RZ, RZ, -0x1 ;  /* 0xffffffffff157424 */ /* 0x000fe200078e00ff */
[----:B------:R-:W-:Y:S01]  /*4a50*/  ISETP.GT.U32.AND P0, PT, R6, 0x4, PT ;  /* 0x000000040600780c */ /* 0x000fe20003f04070 */
[----:B------:R-:W-:Y:S01]  /*4a60*/  IMAD.MOV.U32 R22, RZ, RZ, -0x1 ;  /* 0xffffffffff167424 */ /* 0x000fe200078e00ff */
[----:B------:R-:W-:Y:S01]  /*4a70*/  PRMT R11, RZ, 0x7610, R11 ;  /* 0x00007610ff0b7816 */ /* 0x000fe2000000000b */
[----:B------:R-:W-:Y:S01]  /*4a80*/  IMAD.MOV.U32 R7, RZ, RZ, -0x1 ;  /* 0xffffffffff077424 */ /* 0x000fe200078e00ff */
[----:B------:R-:W-:-:S03]  /*4a90*/  ISETP.LT.U32.AND P0, PT, R12, 0x5, P0 ;  /* 0x000000050c00780c */ /* 0x000fc60000701070 */
[----:B------:R-:W0:Y:S01]  /*4aa0*/  @P1 S2R R4, SR_CgaCtaId ;  /* 0x0000000000041919 */ /* 0x000e220000008800 */
[----:B------:R-:W-:-:S04]  /*4ab0*/  @P1 MOV R3, 0x400 ;  /* 0x0000040000031802 */ /* 0x000fc80000000f00 */
[----:B0-----:R-:W-:Y:S01]  /*4ac0*/  @P1 LEA R3, R4, R3, 0x18 ;  /* 0x0000000304031211 */ /* 0x001fe200078ec0ff */
[----:B------:R-:W-:-:S03]  /*4ad0*/  IMAD.WIDE.U32 R4, R6, -0x33333333, RZ ;  /* 0xcccccccd06047825 */ /* 0x000fc600078e00ff */
[----:B------:R0:W-:Y:S01]  /*4ae0*/  @P1 SYNCS.ARRIVE.TRANS64.A1T0 RZ, [R3+URZ+0x68], RZ ;  /* 0x000068ff03ff19a7 */ /* 0x0001e2000810003f */
[----:B------:R-:W-:Y:S02]  /*4af0*/  IADD3 R2, P1, R2, UR30, RZ ;  /* 0x0000001e02027c10 */ /* 0x000fe4000ff3e0ff */
[----:B------:R-:W-:Y:S02]  /*4b00*/  SHF.R.U32.HI R5, RZ, 0x2, R5 ;  /* 0x00000002ff057819 */ /* 0x000fe40000011605 */
[----:B------:R-:W-:Y:S02]  /*4b10*/  IADD3.X R17, R17, UR7, RZ, P1, !PT ;  /* 0x0000000711117c10 */ /* 0x000fe40008ffe4ff */
[----:B0-----:R-:W-:Y:S01]  /*4b20*/  SEL R3, RZ, 0x1, !P0 ;  /* 0x00000001ff037807 */ /* 0x001fe20004000000 */
[----:B------:R-:W-:Y:S01]  /*4b30*/  IMAD R9, R5, -0x5, R6 ;  /* 0xfffffffb05097824 */ /* 0x000fe200078e0206 */
[----:B------:R-:W-:Y:S02]  /*4b40*/  ISETP.GE.U32.AND P0, PT, R2, UR8, PT ;  /* 0x0000000802007c0c */ /* 0x000fe4000bf06070 */
[----:B------:R-:W-:-:S02]  /*4b50*/  LOP3.LUT R8, R8, R3, RZ, 0x3c, !PT ;  /* 0x0000000308087212 */ /* 0x000fc400078e3cff */
[----:B------:R-:W-:Y:S02]  /*4b60*/  ISETP.GE.U32.AND.EX P0, PT, R17, UR9, PT, P0 ;  /* 0x0000000911007c0c */ /* 0x000fe4000bf06100 */
[----:B------:R-:W-:Y:S02]  /*4b70*/  @P2 LOP3.LUT R8, R8, 0x1, R5, 0x78, !PT ;  /* 0x0000000108082812 */ /* 0x000fe400078e7805 */
[----:B------:R-:W-:-:S09]  /*4b80*/  PRMT R3, RZ, 0x7610, R3 ;  /* 0x00007610ff037816 */ /* 0x000fd20000000003 */
[----:B------:R-:W-:Y:S05]  /*4b90*/  @P0 BRA `(.L_x_80) ;  /* 0x0000000400580947 */ /* 0x000fea0003800000 */
[----:B------:R-:W0:Y:S01]  /*4ba0*/  S2R R21, SR_CTAID.X ;  /* 0x0000000000157919 */ /* 0x000e220000002500 */
[----:B------:R-:W-:Y:S01]  /*4bb0*/  ULDC.64 UR8, c[0x0][0x628] ;  /* 0x00018a0000087ab9 */ /* 0x000fe20000000a00 */
[----:B------:R-:W-:Y:S01]  /*4bc0*/  ULDC UR11, c[0x0][0x630] ;  /* 0x00018c00000b7ab9 */ /* 0x000fe20000000800 */
[----:B------:R-:W-:Y:S01]  /*4bd0*/  ISETP.NE.U32.AND P0, PT, RZ, UR8, PT ;  /* 0x00000008ff007c0c */ /* 0x000fe2000bf05070 */
[----:B------:R-:W1:Y:S01]  /*4be0*/  S2R R15, SR_CTAID.Y ;  /* 0x00000000000f7919 */ /* 0x000e620000002600 */
[----:B------:R-:W-:Y:S01]  /*4bf0*/  ULDC UR12, c[0x0][0x150] ;  /* 0x00005400000c7ab9 */ /* 0x000fe20000000800 */
[----:B------:R-:W-:Y:S01]  /*4c00*/  IMAD.MOV.U32 R4, RZ, RZ, R2 ;  /* 0x000000ffff047224 */ /* 0x000fe200078e0002 */
[----:B------:R-:W-:Y:S01]  /*4c10*/  ISETP.NE.AND.EX P0, PT, RZ, UR9, PT, P0 ;  /* 0x00000009ff007c0c */ /* 0x000fe2000bf05300 */
[----:B------:R-:W-:Y:S01]  /*4c20*/  IMAD.MOV.U32 R5, RZ, RZ, R17 ;  /* 0x000000ffff057224 */ /* 0x000fe200078e0011 */
[----:B0-----:R-:W-:-:S11]  /*4c30*/  I2FP.F32.U32 R22, R21 ;  /* 0x0000001500167245 */ /* 0x001fd60000201000 */
[----:B------:R-:W-:Y:S05]  /*4c40*/  @!P0 BRA `(.L_x_81) ;  /* 0x0000000000288947 */ /* 0x000fea0003800000 */
[----:B------:R-:W-:Y:S02]  /*4c50*/  ULDC UR10, c[0x0][0x634] ;  /* 0x00018d00000a7ab9 */ /* 0x000fe40000000800 */
[----:B------:R-:W-:-:S05]  /*4c60*/  IADD3 R5, P0, R2, UR10, RZ ;  /* 0x0000000a02057c10 */ /* 0x000fca000ff1e0ff */
[----:B------:R-:W-:-:S04]  /*4c70*/  IMAD.X R3, RZ, RZ, R17, P0 ;  /* 0x000000ffff037224 */ /* 0x000fc800000e0611 */
[----:B------:R-:W-:-:S04]  /*4c80*/  IMAD.WIDE.U32 R6, R3, UR8, RZ ;  /* 0x0000000803067c25 */ /* 0x000fc8000f8e00ff */
[----:B------:R-:W-:-:S04]  /*4c90*/  IMAD.WIDE.U32 R6, P0, R5, UR9, R6 ;  /* 0x0000000905067c25 */ /* 0x000fc8000f800006 */
[----:B------:R-:W-:-:S04]  /*4ca0*/  IMAD.WIDE.U32 R4, R5, UR8, RZ ;  /* 0x0000000805047c25 */ /* 0x000fc8000f8e00ff */
[----:B------:R-:W-:Y:S01]  /*4cb0*/  IMAD.MOV.U32 R4, RZ, RZ, R7 ;  /* 0x000000ffff047224 */ /* 0x000fe200078e0007 */
[----:B------:R-:W-:Y:S01]  /*4cc0*/  IADD3 RZ, P1, R5, R6, RZ ;  /* 0x0000000605ff7210 */ /* 0x000fe20007f3e0ff */
[----:B------:R-:W-:-:S04]  /*4cd0*/  IMAD.X R5, RZ, RZ, RZ, P0 ;  /* 0x000000ffff057224 */ /* 0x000fc800000e06ff */
[----:B------:R-:W-:-:S08]  /*4ce0*/  IMAD.WIDE.U32.X R4, R3, UR9, R4, P1 ;  /* 0x0000000903047c25 */ /* 0x000fd000088e0404 */
.L_x_81:
[--C-:B------:R-:W-:Y:S01]  /*4cf0*/  SHF.R.U64 R14, R4, UR11, R5.reuse ;  /* 0x0000000b040e7c19 */ /* 0x100fe20008001205 */
[----:B------:R-:W-:Y:S01]  /*4d00*/  FMUL R22, R22, UR12 ;  /* 0x0000000c16167c20 */ /* 0x000fe20008400000 */
[----:B------:R-:W-:Y:S01]  /*4d10*/  SHF.R.U32.HI R3, RZ, UR11, R5 ;  /* 0x0000000bff037c19 */ /* 0x000fe20008011605 */
[----:B------:R-:W0:Y:S01]  /*4d20*/  LDC R6, c[0x0][0x144] ;  /* 0x00005100ff067b82 */ /* 0x000e220000000800 */
[----:B------:R-:W-:Y:S01]  /*4d30*/  IADD3 R4, P0, RZ, -R14, RZ ;  /* 0x8000000eff047210 */ /* 0x000fe20007f1e0ff */
[----:B------:R-:W-:Y:S01]  /*4d40*/  ULDC.64 UR8, c[0x0][0x620] ;  /* 0x0001880000087ab9 */ /* 0x000fe20000000a00 */
[----:B-1----:R-:W-:Y:S01]  /*4d50*/  I2FP.F32.U32 R5, R15 ;  /* 0x0000000f00057245 */ /* 0x002fe20000201000 */
[----:B------:R-:W1:Y:S01]  /*4d60*/  F2I.U32.TRUNC.NTZ R22, R22 ;  /* 0x0000001600167305 */ /* 0x000e62000020f000 */
[----:B------:R-:W-:Y:S01]  /*4d70*/  ULDC UR10, c[0x0][0x154] ;  /* 0x00005500000a7ab9 */ /* 0x000fe20000000800 */
[----:B------:R-:W-:Y:S01]  /*4d80*/  IMAD.X R3, RZ, RZ, ~R3, P0 ;  /* 0x000000ffff037224 */ /* 0x000fe200000e0e03 */
[----:B------:R-:W-:Y:S01]  /*4d90*/  ISETP.NE.AND P2, PT, R16, 0x1, PT ;  /* 0x000000011000780c */ /* 0x000fe20003f45270 */
[----:B------:R-:W-:Y:S01]  /*4da0*/  FMUL R23, R5, UR10 ;  /* 0x0000000a05177c20 */ /* 0x000fe20008400000 */
[----:B------:R-:W2:Y:S01]  /*4db0*/  LDC R24, c[0x0][0x148] ;  /* 0x00005200ff187b82 */ /* 0x000ea20000000800 */
[----:B------:R-:W-:Y:S01]  /*4dc0*/  IMAD R3, R3, UR8, RZ ;  /* 0x0000000803037c24 */ /* 0x000fe2000f8e02ff */
[----:B------:R-:W-:-:S02]  /*4dd0*/  ULDC.64 UR10, c[0x0][0x640] ;  /* 0x00019000000a7ab9 */ /* 0x000fc40000000a00 */
[----:B------:R-:W-:Y:S01]  /*4de0*/  ISETP.NE.U32.AND P0, PT, RZ, UR10, PT ;  /* 0x0000000aff007c0c */ /* 0x000fe2000bf05070 */
[C---:B------:R-:W-:Y:S01]  /*4df0*/  IMAD R7, R4.reuse, UR9, R3 ;  /* 0x0000000904077c24 */ /* 0x040fe2000f8e0203 */
[----:B------:R-:W3:Y:S01]  /*4e00*/  F2I.U32.TRUNC.NTZ R23, R23 ;  /* 0x0000001700177305 */ /* 0x000ee2000020f000 */
[----:B------:R-:W-:Y:S01]  /*4e10*/  IMAD.MOV.U32 R3, RZ, RZ, R17 ;  /* 0x000000ffff037224 */ /* 0x000fe200078e0011 */
[----:B------:R-:W-:Y:S01]  /*4e20*/  ISETP.NE.AND.EX P0, PT, RZ, UR11, PT, P0 ;  /* 0x0000000bff007c0c */ /* 0x000fe2000bf05300 */
[----:B-1----:R-:W-:Y:S02]  /*4e30*/  IMAD.MOV R22, RZ, RZ, -R22 ;  /* 0x000000ffff167224 */ /* 0x002fe400078e0a16 */
[----:B------:R-:W-:Y:S01]  /*4e40*/  IMAD.WIDE.U32 R4, R4, UR8, R2 ;  /* 0x0000000804047c25 */ /* 0x000fe2000f8e0002 */
[----:B------:R-:W-:-:S03]  /*4e50*/  ULDC UR8, c[0x0][0x618] ;  /* 0x0001860000087ab9 */ /* 0x000fc60000000800 */
[----:B------:R-:W-:Y:S02]  /*4e60*/  IMAD.IADD R5, R5, 0x1, R7 ;  /* 0x0000000105057824 */ /* 0x000fe400078e0207 */
[----:B0-----:R-:W-:-:S03]  /*4e70*/  IMAD R3, R6, R22, R21 ;  /* 0x0000001606037224 */ /* 0x001fc600078e0215 */
[----:B------:R-:W-:Y:S01]  /*4e80*/  SHF.R.U64 R21, R4, UR8, R5 ;  /* 0x0000000804157c19 */ /* 0x000fe20008001205 */
[----:B---3--:R-:W-:Y:S01]  /*4e90*/  IMAD.MOV R6, RZ, RZ, -R23 ;  /* 0x000000ffff067224 */ /* 0x008fe200078e0a17 */
[----:B------:R-:W-:Y:S01]  /*4ea0*/  SHF.R.U32.HI R4, RZ, UR8, R5 ;  /* 0x00000008ff047c19 */ /* 0x000fe20008011605 */
[----:B------:R-:W-:Y:S02]  /*4eb0*/  ULDC UR8, c[0x0][0x608] ;  /* 0x0001820000087ab9 */ /* 0x000fe40000000800 */
[----:B--2---:R-:W-:Y:S01]  /*4ec0*/  @P2 IMAD R3, R24, R6, R15 ;  /* 0x0000000618032224 */ /* 0x004fe200078e020f */
[--C-:B------:R-:W-:Y:S02]  /*4ed0*/  SHF.R.U64 R22, R21, UR8, R4.reuse ;  /* 0x0000000815167c19 */ /* 0x100fe40008001204 */
[----:B------:R-:W-:Y:S01]  /*4ee0*/  SHF.R.U32.HI R5, RZ, UR8, R4 ;  /* 0x00000008ff057c19 */ /* 0x000fe20008011604 */
[----:B------:R-:W-:-:S03]  /*4ef0*/  ULDC UR8, c[0x0][0x658] ;  /* 0x0001960000087ab9 */ /* 0x000fc60000000800 */
[--C-:B------:R-:W-:Y:S02]  /*4f00*/  SHF.R.U64 R15, R22, UR8, R5.reuse ;  /* 0x00000008160f7c19 */ /* 0x100fe40008001205 */
[----:B------:R-:W-:-:S03]  /*4f10*/  SHF.R.U32.HI R23, RZ, UR8, R5 ;  /* 0x00000008ff177c19 */ /* 0x000fc60008011605 */
[----:B------:R-:W-:Y:S02]  /*4f20*/  IMAD.MOV.U32 R6, RZ, RZ, R15 ;  /* 0x000000ffff067224 */ /* 0x000fe400078e000f */
[----:B------:R-:W-:Y:S01]  /*4f30*/  IMAD.MOV.U32 R5, RZ, RZ, R23 ;  /* 0x000000ffff057224 */ /* 0x000fe200078e0017 */
[----:B------:R-:W-:Y:S06]  /*4f40*/  @!P0 BRA `(.L_x_82) ;  /* 0x00000000002c8947 */ /* 0x000fec0003800000 */
        /* <DEDUP_REMOVED lines=9> */
[----:B------:R-:W-:-:S04]  /*4fe0*/  IMAD.WIDE.U32.X R4, R23, UR11, R4, P1 ;  /* 0x0000000b17047c25 */ /* 0x000fc800088e0404 */
[----:B------:R-:W-:-:S07]  /*4ff0*/  IMAD.MOV.U32 R6, RZ, RZ, R4 ;  /* 0x000000ffff067224 */ /* 0x000fce00078e0004 */
.L_x_82:
[----:B------:R-:W-:Y:S01]  /*5000*/  ULDC UR8, c[0x0][0x648] ;  /* 0x0001920000087ab9 */ /* 0x000fe20000000800 */
[----:B------:R-:W-:Y:S01]  /*5010*/  LOP3.LUT R4, R22, UR6, RZ, 0xc0, !PT ;  /* 0x0000000616047c12 */ /* 0x000fe2000f8ec0ff */
[----:B------:R-:W-:Y:S01]  /*5020*/  ULDC UR9, c[0x0][0x610] ;  /* 0x0001840000097ab9 */ /* 0x000fe20000000800 */
[----:B------:R-:W-:Y:S01]  /*5030*/  SHF.R.U64 R5, R6, UR8, R5 ;  /* 0x0000000806057c19 */ /* 0x000fe20008001205 */
[----:B------:R-:W-:Y:S01]  /*5040*/  ULDC UR8, c[0x0][0x638] ;  /* 0x00018e0000087ab9 */ /* 0x000fe20000000800 */
[----:B------:R-:W-:Y:S01]  /*5050*/  LOP3.LUT R22, R21, UR4, RZ, 0xc0, !PT ;  /* 0x0000000415167c12 */ /* 0x000fe2000f8ec0ff */
[----:B------:R-:W-:Y:S02]  /*5060*/  IMAD.MOV.U32 R7, RZ, RZ, R14 ;  /* 0x000000ffff077224 */ /* 0x000fe400078e000e */
[----:B------:R-:W-:Y:S02]  /*5070*/  IMAD.MOV R6, RZ, RZ, -R5 ;  /* 0x000000ffff067224 */ /* 0x000fe400078e0a05 */
[----:B------:R-:W-:-:S02]  /*5080*/  IMAD R4, R5, UR5, R4 ;  /* 0x0000000505047c24 */ /* 0x000fc4000f8e0204 */
[----:B------:R-:W-:Y:S01]  /*5090*/  IMAD R15, R6, UR8, R15 ;  /* 0x00000008060f7c24 */ /* 0x000fe2000f8e020f */
[----:B------:R-:W-:Y:S01]  /*50a0*/  ULDC UR8, c[0x0][0x600] ;  /* 0x0001800000087ab9 */ /* 0x000fe20000000800 */
[----:B------:R-:W-:Y:S02]  /*50b0*/  IMAD R21, R4, UR9, R3 ;  /* 0x0000000904157c24 */ /* 0x000fe4000f8e0203 */
[----:B------:R-:W-:Y:S02]  /*50c0*/  IMAD R4, R15, UR8, R22 ;  /* 0x000000080f047c24 */ /* 0x000fe4000f8e0216 */
[----:B------:R-:W-:-:S03]  /*50d0*/  IMAD.MOV.U32 R3, RZ, RZ, 0x1 ;  /* 0x00000001ff037424 */ /* 0x000fc600078e00ff */
[----:B------:R-:W-:Y:S02]  /*50e0*/  SEL R22, R4, R21, !P2 ;  /* 0x0000001504167207 */ /* 0x000fe40005000000 */
[----:B------:R-:W-:-:S07]  /*50f0*/  SEL R21, R21, R4, !P2 ;  /* 0x0000000415157207 */ /* 0x000fce0005000000 */
.L_x_80:
[----:B------:R-:W-:Y:S05]  /*5100*/  BSYNC B1 ;  /* 0x0000000000017941 */ /* 0x000fea0003800000 */
.L_x_79:
[----:B------:R-:W-:-:S13]  /*5110*/  LOP3.LUT P0, RZ, R3, 0xff, RZ, 0xc0, !PT ;  /* 0x000000ff03ff7812 */ /* 0x000fda000780c0ff */
[----:B------:R-:W-:Y:S05]  /*5120*/  @P0 BRA `(.L_x_83) ;  /* 0xfffffff4000c0947 */ /* 0x000fea000383ffff */
[----:B------:R-:W-:Y:S05]  /*5130*/  BSYNC B0 ;  /* 0x0000000000007941 */ /* 0x000fea0003800000 */
.L_x_72:
[----:B------:R-:W-:-:S03]  /*5140*/  UMOV UR8, 0xffffffff ;  /* 0xffffffff00087882 */ /* 0x000fc60000000000 */
[----:B------:R-:W-:Y:S05]  /*5150*/  BRA.DIV UR8, `(.L_x_84) ;  /* 0x0000000608387947 */ /* 0x000fea000b800000 */
[----:B------:R-:W-:-:S13]  /*5160*/  ELECT P6, URZ, PT ;  /* 0x00000000003f782f */ /* 0x000fda00038c0000 */
.L_x_99:
[----:B------:R-:W-:Y:S04]  /*5170*/  BSSY B0, `(.L_x_85) ;  /* 0x0000034000007945 */ /* 0x000fe80003800000 */
[----:B------:R-:W-:Y:S05]  /*5180*/  @!P6 BRA `(.L_x_86) ;  /* 0x0000000000c8e947 */ /* 0x000fea0003800000 */
[----:B------:R-:W-:-:S04]  /*5190*/  LOP3.LUT R18, R18, 0x2, RZ, 0xfc, !PT ;  /* 0x0000000212127812 */ /* 0x000fc800078efcff */
[----:B------:R-:W-:-:S13]  /*51a0*/  ISETP.NE.AND P0, PT, R18, 0x3, PT ;  /* 0x000000031200780c */ /* 0x000fda0003f05270 */
[----:B------:R-:W-:Y:S05]  /*51b0*/  @!P0 BRA `(.L_x_87) ;  /* 0x0000000000048947 */ /* 0x000fea0003800000 */
[----:B------:R-:W-:Y:S01]  /*51c0*/  BPT.TRAP 0x1 ;  /* 0x000000040000795c */ /* 0x000fe20000300000 */
.L_x_87:
[----:B------:R-:W0:Y:S01]  /*51d0*/  S2R R3, SR_CgaCtaId ;  /* 0x0000000000037919 */ /* 0x000e220000008800 */
[----:B------:R-:W-:Y:S02]  /*51e0*/  MOV R0, 0x400 ;  /* 0x0000040000007802 */ /* 0x000fe40000000f00 */
[----:B------:R-:W-:Y:S02]  /*51f0*/  SHF.L.U32 R2, R8, 0x1f, RZ ;  /* 0x0000001f08027819 */ /* 0x000fe400000006ff */
[----:B0-----:R-:W-:-:S05]  /*5200*/  LEA R0, R3, R0, 0x18 ;  /* 0x0000000003007211 */ /* 0x001fca00078ec0ff */
[----:B------:R-:W-:-:S04]  /*5210*/  VIADD R0, R0, 0x28 ;  /* 0x0000002800007836 */ /* 0x000fc80000000000 */
[C---:B------:R-:W-:Y:S02]  /*5220*/  IMAD R5, R9.reuse, 0x8, R0 ;  /* 0x0000000809057824 */ /* 0x040fe400078e0200 */
[----:B------:R-:W-:Y:S02]  /*5230*/  VIADD R9, R9, 0x1 ;  /* 0x0000000109097836 */ /* 0x000fe40000000000 */
[----:B------:R-:W0:Y:S03]  /*5240*/  SYNCS.PHASECHK.TRANS64.TRYWAIT P0, [R5+URZ], R2 ;  /* 0x00000002050075a7 */ /* 0x000e26000800017f */
[----:B------:R-:W-:-:S04]  /*5250*/  ISETP.NE.AND P1, PT, R9, 0x5, PT ;  /* 0x000000050900780c */ /* 0x000fc80003f25270 */
[----:B------:R-:W-:Y:S02]  /*5260*/  SEL R3, RZ, 0x1, P1 ;  /* 0x00000001ff037807 */ /* 0x000fe40000800000 */
[----:B------:R-:W-:Y:S02]  /*5270*/  SEL R9, R9, RZ, P1 ;  /* 0x000000ff09097207 */ /* 0x000fe40000800000 */
[----:B------:R-:W-:-:S03]  /*5280*/  LOP3.LUT R8, R8, R3, RZ, 0x3c, !PT ;  /* 0x0000000308087212 */ /* 0x000fc600078e3cff */
[----:B------:R-:W-:Y:S01]  /*5290*/  IMAD R7, R9, 0x8, R0 ;  /* 0x0000000809077824 */ /* 0x000fe200078e0200 */
[----:B------:R-:W-:Y:S01]  /*52a0*/  SHF.L.U32 R4, R8, 0x1f, RZ ;  /* 0x0000001f08047819 */ /* 0x000fe200000006ff */
[----:B0-----:R-:W-:Y:S06]  /*52b0*/  @!P0 BRA `(.L_x_88) ;  /* 0x0000000400008947 */ /* 0x001fec0003800000 */
.L_x_100:
[----:B------:R-:W1:Y:S01]  /*52c0*/  SYNCS.PHASECHK.TRANS64.TRYWAIT P0, [R7+URZ], R4 ;  /* 0x00000004070075a7 */ /* 0x000e62000800017f */
[----:B0-----:R-:W-:-:S05]  /*52d0*/  VIADD R2, R9, 0x1 ;  /* 0x0000000109027836 */ /* 0x001fca0000000000 */
[----:B------:R-:W-:-:S04]  /*52e0*/  ISETP.NE.AND P1, PT, R2, 0x5, PT ;  /* 0x000000050200780c */ /* 0x000fc80003f25270 */
[----:B------:R-:W-:Y:S02]  /*52f0*/  SEL R3, RZ, 0x1, P1 ;  /* 0x00000001ff037807 */ /* 0x000fe40000800000 */
[----:B------:R-:W-:Y:S02]  /*5300*/  SEL R9, R2, RZ, P1 ;  /* 0x000000ff02097207 */ /* 0x000fe40000800000 */
[----:B------:R-:W-:-:S03]  /*5310*/  LOP3.LUT R8, R8, R3, RZ, 0x3c, !PT ;  /* 0x0000000308087212 */ /* 0x000fc600078e3cff */
[----:B------:R-:W-:Y:S01]  /*5320*/  IMAD R10, R9, 0x8, R0 ;  /* 0x00000008090a7824 */ /* 0x000fe200078e0200 */
[----:B------:R-:W-:Y:S01]  /*5330*/  SHF.L.U32 R5, R8, 0x1f, RZ ;  /* 0x0000001f08057819 */ /* 0x000fe200000006ff */
[----:B-1----:R-:W-:Y:S06]  /*5340*/  @!P0 BRA `(.L_x_89) ;  /* 0x0000000000f08947 */ /* 0x002fec0003800000 */
.L_x_101:
[----:B------:R-:W1:Y:S01]  /*5350*/  SYNCS.PHASECHK.TRANS64.TRYWAIT P0, [R10+URZ], R5 ;  /* 0x000000050a0075a7 */ /* 0x000e62000800017f */
[----:B------:R-:W-:-:S05]  /*5360*/  VIADD R2, R9, 0x1 ;  /* 0x0000000109027836 */ /* 0x000fca0000000000 */
[----:B------:R-:W-:-:S04]  /*5370*/  ISETP.NE.AND P1, PT, R2, 0x5, PT ;  /* 0x000000050200780c */ /* 0x000fc80003f25270 */
[----:B------:R-:W-:Y:S02]  /*5380*/  SEL R3, RZ, 0x1, P1 ;  /* 0x00000001ff037807 */ /* 0x000fe40000800000 */
[----:B0-----:R-:W-:Y:S02]  /*5390*/  SEL R7, R2, RZ, P1 ;  /* 0x000000ff02077207 */ /* 0x001fe40000800000 */
[----:B------:R-:W-:-:S03]  /*53a0*/  LOP3.LUT R9, R8, R3, RZ, 0x3c, !PT ;  /* 0x0000000308097212 */ /* 0x000fc600078e3cff */
[----:B------:R-:W-:Y:S01]  /*53b0*/  IMAD R11, R7, 0x8, R0 ;  /* 0x00000008070b7824 */ /* 0x000fe200078e0200 */
[----:B------:R-:W-:Y:S01]  /*53c0*/  SHF.L.U32 R6, R9, 0x1f, RZ ;  /* 0x0000001f09067819 */ /* 0x000fe200000006ff */
[----:B-1----:R-:W-:Y:S06]  /*53d0*/  @!P0 BRA `(.L_x_90) ;  /* 0x0000000000e08947 */ /* 0x002fec0003800000 */
.L_x_102:
[----:B------:R-:W1:Y:S01]  /*53e0*/  SYNCS.PHASECHK.TRANS64.TRYWAIT P0, [R11+URZ], R6 ;  /* 0x000000060b0075a7 */ /* 0x000e62000800017f */
[----:B------:R-:W-:-:S05]  /*53f0*/  VIADD R2, R7, 0x1 ;  /* 0x0000000107027836 */ /* 0x000fca0000000000 */
[----:B------:R-:W-:-:S04]  /*5400*/  ISETP.NE.AND P1, PT, R2, 0x5, PT ;  /* 0x000000050200780c */ /* 0x000fc80003f25270 */
[----:B------:R-:W-:Y:S02]  /*5410*/  SEL R4, RZ, 0x1, P1 ;  /* 0x00000001ff047807 */ /* 0x000fe40000800000 */
[----:B------:R-:W-:Y:S02]  /*5420*/  SEL R3, R2, RZ, P1 ;  /* 0x000000ff02037207 */ /* 0x000fe40000800000 */
[----:B------:R-:W-:Y:S01]  /*5430*/  LOP3.LUT R4, R9, R4, RZ, 0x3c, !PT ;  /* 0x0000000409047212 */ /* 0x000fe200078e3cff */
[----:B-1----:R-:W-:Y:S06]  /*5440*/  @!P0 BRA `(.L_x_91) ;  /* 0x0000000000d88947 */ /* 0x002fec0003800000 */
.L_x_103:
[----:B------:R-:W-:Y:S01]  /*5450*/  IMAD R3, R3, 0x8, R0 ;  /* 0x0000000803037824 */ /* 0x000fe200078e0200 */
[----:B------:R-:W-:-:S07]  /*5460*/  SHF.L.U32 R0, R4, 0x1f, RZ ;  /* 0x0000001f04007819 */ /* 0x000fce00000006ff */
.L_x_92:
[----:B--2---:R2:W3:Y:S02]  /*5470*/  SYNCS.PHASECHK.TRANS64.TRYWAIT P0, [R3+URZ], R0 ;  /* 0x00000000030075a7 */ /* 0x0044e4000800017f */
[----:B---3--:R-:W-:Y:S05]  /*5480*/  @!P0 NANOSLEEP.SYNCS 0x989680 ;  /* 0x009896800000895d */ /* 0x008fea0003900000 */
[----:B------:R-:W3:Y:S02]  /*5490*/  @!P0 SYNCS.PHASECHK.TRANS64 P0, [R3+URZ], R0 ;  /* 0x00000000030085a7 */ /* 0x000ee4000800007f */
[----:B---3--:R-:W-:Y:S05]  /*54a0*/  @!P0 BRA `(.L_x_92) ;  /* 0xfffffffc00f08947 */ /* 0x008fea000383ffff */
.L_x_86:
[----:B------:R-:W-:Y:S05]  /*54b0*/  BSYNC B0 ;  /* 0x0000000000007941 */ /* 0x000fea0003800000 */
.L_x_85:
[----:B------:R-:W-:Y:S05]  /*54c0*/  EXIT ;  /* 0x000000000000794d */ /* 0x000fea0003800000 */
.L_x_21:
[----:B-1----:R1:W2:Y:S02]  /*54d0*/  SYNCS.PHASECHK.TRANS64.TRYWAIT P1, [R3+URZ], R0 ;  /* 0x00000000030075a7 */ /* 0x0022a4000802017f */
[----:B--2---:R-:W-:Y:S05]  /*54e0*/  @!P1 NANOSLEEP.SYNCS 0x989680 ;  /* 0x009896800000995d */ /* 0x004fea0003900000 */
[----:B------:R-:W2:Y:S02]  /*54f0*/  @!P1 SYNCS.PHASECHK.TRANS64 P1, [R3+URZ], R0 ;  /* 0x00000000030095a7 */ /* 0x000ea4000802007f */
[----:B--2---:R-:W-:Y:S05]  /*5500*/  @!P1 BRA `(.L_x_21) ;  /* 0xfffffffc00f09947 */ /* 0x004fea000383ffff */
[----:B------:R-:W-:Y:S05]  /*5510*/  BRA `(.L_x_20) ;  /* 0xffffffc000487947 */ /* 0x000fea000383ffff */
.L_x_26:
[----:B-1----:R1:W2:Y:S02]  /*5520*/  SYNCS.PHASECHK.TRANS64.TRYWAIT P1, [R5+URZ], R4 ;  /* 0x00000004050075a7 */ /* 0x0022a4000802017f */
[----:B--2---:R-:W-:Y:S05]  /*5530*/  @!P1 NANOSLEEP.SYNCS 0x989680 ;  /* 0x009896800000995d */ /* 0x004fea0003900000 */
[----:B------:R-:W2:Y:S02]  /*5540*/  @!P1 SYNCS.PHASECHK.TRANS64 P1, [R5+URZ], R4 ;  /* 0x00000004050095a7 */ /* 0x000ea4000802007f */
[----:B--2---:R-:W-:Y:S05]  /*5550*/  @!P1 BRA `(.L_x_26) ;  /* 0xfffffffc00f09947 */ /* 0x004fea000383ffff */
[----:B------:R-:W-:Y:S05]  /*5560*/  BRA `(.L_x_25) ;  /* 0xffffffc400a47947 */ /* 0x000fea000383ffff */
.L_x_73:
[----:B------:R-:W-:Y:S01]  /*5570*/  BSSY B1, `(.L_x_93) ;  /* 0x0000006000017945 */ /* 0x000fe20003800000 */
[----:B------:R-:W-:-:S07]  /*5580*/  IMAD.MOV.U32 R15, RZ, RZ, -0x1 ;  /* 0xffffffffff0f7424 */ /* 0x000fce00078e00ff */
[----:B------:R-:W-:Y:S05]  /*5590*/  WARPSYNC.COLLECTIVE R15, `(.L_x_94) ;  /* 0x000000000f0c7348 */ /* 0x000fea0003c00000 */
[----:B------:R-:W-:Y:S02]  /*55a0*/  ELECT P6, UR62, PT ;  /* 0x00000000003e782f */ /* 0x000fe400038c0000 */
[----:B------:R-:W-:Y:S01]  /*55b0*/  MOV R14, UR62 ;  /* 0x0000003e000e7c02 */ /* 0x000fe20008000f00 */
[----:B------:R-:W-:Y:S10]  /*55c0*/  ENDCOLLECTIVE ;  /* 0x000000000000791b */ /* 0x000ff40003800000 */
.L_x_94:
[----:B------:R-:W-:Y:S05]  /*55d0*/  BSYNC B1 ;  /* 0x0000000000017941 */ /* 0x000fea0003800000 */
.L_x_93:
[----:B------:R-:W-:Y:S05]  /*55e0*/  BRA `(.L_x_95) ;  /* 0xffffffec00e87947 */ /* 0x000fea000383ffff */
.L_x_76:
[----:B-1----:R1:W2:Y:S02]  /*55f0*/  SYNCS.PHASECHK.TRANS64.TRYWAIT P0, [R24+URZ+0x28], R5 ;  /* 0x00002805180075a7 */ /* 0x0022a4000800017f */
[----:B--2---:R-:W-:Y:S05]  /*5600*/  @!P0 NANOSLEEP.SYNCS 0x989680 ;  /* 0x009896800000895d */ /* 0x004fea0003900000 */
[----:B------:R-:W2:Y:S02]  /*5610*/  @!P0 SYNCS.PHASECHK.TRANS64 P0, [R24+URZ+0x28], R5 ;  /* 0x00002805180085a7 */ /* 0x000ea4000800007f */
[----:B--2---:R-:W-:Y:S05]  /*5620*/  @!P0 BRA `(.L_x_76) ;  /* 0xfffffffc00f08947 */ /* 0x004fea000383ffff */
[----:B------:R-:W-:Y:S05]  /*5630*/  BRA `(.L_x_96) ;  /* 0xfffffff000207947 */ /* 0x000fea000383ffff */
.L_x_84:
[----:B------:R-:W-:Y:S01]  /*5640*/  BSSY B0, `(.L_x_97) ;  /* 0x0000006000007945 */ /* 0x000fe20003800000 */
[----:B------:R-:W-:-:S07]  /*5650*/  IMAD.MOV.U32 R15, RZ, RZ, -0x1 ;  /* 0xffffffffff0f7424 */ /* 0x000fce00078e00ff */
[----:B------:R-:W-:Y:S05]  /*5660*/  WARPSYNC.COLLECTIVE R15, `(.L_x_98) ;  /* 0x000000000f0c7348 */ /* 0x000fea0003c00000 */
[----:B------:R-:W-:Y:S02]  /*5670*/  ELECT P6, UR62, PT ;  /* 0x00000000003e782f */ /* 0x000fe400038c0000 */
[----:B------:R-:W-:Y:S01]  /*5680*/  MOV R14, UR62 ;  /* 0x0000003e000e7c02 */ /* 0x000fe20008000f00 */
[----:B------:R-:W-:Y:S10]  /*5690*/  ENDCOLLECTIVE ;  /* 0x000000000000791b */ /* 0x000ff40003800000 */
.L_x_98:
[----:B------:R-:W-:Y:S05]  /*56a0*/  BSYNC B0 ;  /* 0x0000000000007941 */ /* 0x000fea0003800000 */
.L_x_97:
[----:B------:R-:W-:Y:S05]  /*56b0*/  BRA `(.L_x_99) ;  /* 0xfffffff800ac7947 */ /* 0x000fea000383ffff */
.L_x_88:
[----:B0-----:R0:W1:Y:S02]  /*56c0*/  SYNCS.PHASECHK.TRANS64.TRYWAIT P0, [R5+URZ], R2 ;  /* 0x00000002050075a7 */ /* 0x001064000800017f */
[----:B-1----:R-:W-:Y:S05]  /*56d0*/  @!P0 NANOSLEEP.SYNCS 0x989680 ;  /* 0x009896800000895d */ /* 0x002fea0003900000 */
[----:B------:R-:W1:Y:S02]  /*56e0*/  @!P0 SYNCS.PHASECHK.TRANS64 P0, [R5+URZ], R2 ;  /* 0x00000002050085a7 */ /* 0x000e64000800007f */
[----:B-1----:R-:W-:Y:S05]  /*56f0*/  @!P0 BRA `(.L_x_88) ;  /* 0xfffffffc00f08947 */ /* 0x002fea000383ffff */
[----:B------:R-:W-:Y:S05]  /*5700*/  BRA `(.L_x_100) ;  /* 0xfffffff800ec7947 */ /* 0x000fea000383ffff */
.L_x_89:
[----:B0-----:R0:W1:Y:S02]  /*5710*/  SYNCS.PHASECHK.TRANS64.TRYWAIT P0, [R7+URZ], R4 ;  /* 0x00000004070075a7 */ /* 0x001064000800017f */
[----:B-1----:R-:W-:Y:S05]  /*5720*/  @!P0 NANOSLEEP.SYNCS 0x989680 ;  /* 0x009896800000895d */ /* 0x002fea0003900000 */
[----:B------:R-:W1:Y:S02]  /*5730*/  @!P0 SYNCS.PHASECHK.TRANS64 P0, [R7+URZ], R4 ;  /* 0x00000004070085a7 */ /* 0x000e64000800007f */
[----:B-1----:R-:W-:Y:S05]  /*5740*/  @!P0 BRA `(.L_x_89) ;  /* 0xfffffffc00f08947 */ /* 0x002fea000383ffff */
[----:B------:R-:W-:Y:S05]  /*5750*/  BRA `(.L_x_101) ;  /* 0xfffffff800fc7947 */ /* 0x000fea000383ffff */
.L_x_90:
[----:B0-----:R0:W1:Y:S02]  /*5760*/  SYNCS.PHASECHK.TRANS64.TRYWAIT P0, [R10+URZ], R5 ;  /* 0x000000050a0075a7 */ /* 0x001064000800017f */
[----:B-1----:R-:W-:Y:S05]  /*5770*/  @!P0 NANOSLEEP.SYNCS 0x989680 ;  /* 0x009896800000895d */ /* 0x002fea0003900000 */
[----:B------:R-:W1:Y:S02]  /*5780*/  @!P0 SYNCS.PHASECHK.TRANS64 P0, [R10+URZ], R5 ;  /* 0x000000050a0085a7 */ /* 0x000e64000800007f */
[----:B-1----:R-:W-:Y:S05]  /*5790*/  @!P0 BRA `(.L_x_90) ;  /* 0xfffffffc00f08947 */ /* 0x002fea000383ffff */
[----:B------:R-:W-:Y:S05]  /*57a0*/  BRA `(.L_x_102) ;  /* 0xfffffffc000c7947 */ /* 0x000fea000383ffff */
.L_x_91:
[----:B-1----:R1:W2:Y:S02]  /*57b0*/  SYNCS.PHASECHK.TRANS64.TRYWAIT P0, [R11+URZ], R6 ;  /* 0x000000060b0075a7 */ /* 0x0022a4000800017f */
[----:B--2---:R-:W-:Y:S05]  /*57c0*/  @!P0 NANOSLEEP.SYNCS 0x989680 ;  /* 0x009896800000895d */ /* 0x004fea0003900000 */
[----:B------:R-:W2:Y:S02]  /*57d0*/  @!P0 SYNCS.PHASECHK.TRANS64 P0, [R11+URZ], R6 ;  /* 0x000000060b0085a7 */ /* 0x000ea4000800007f */
[----:B--2---:R-:W-:Y:S05]  /*57e0*/  @!P0 BRA `(.L_x_91) ;  /* 0xfffffffc00f08947 */ /* 0x004fea000383ffff */
[----:B------:R-:W-:Y:S05]  /*57f0*/  BRA `(.L_x_103) ;  /* 0xfffffffc00147947 */ /* 0x000fea000383ffff */
.L_x_104:
[----:B------:R-:W-:-:S00]  /*5800*/  BRA `(.L_x_104) ;  /* 0xfffffffc00fc7947 */ /* 0x000fc0000383ffff */
[----:B------:R-:W-:-:S00]  /*5810*/  NOP ;  /* 0x0000000000007918 */ /* 0x000fc00000000000 */
        /* <DEDUP_REMOVED lines=14> */
.L_x_105:


//--------------------- .nv.global.init           --------------------------
	.section	.nv.global.init,"aw",@progbits
.nv.global.init:
	.type		$str$22,@object
	.size		$str$22,($str$23 - $str$22)
$str$22:
        /*0000*/ 	.byte	0x6b, 0x5f, 0x74, 0x69, 0x6c, 0x65, 0x5f, 0x63, 0x6f, 0x75, 0x6e, 0x74, 0x20, 0x3e, 0x3d, 0x20
        /*0010*/ 	.byte	0x31, 0x00
	.type		$str$23,@object
	.size		$str$23,(__unnamed_1 - $str$23)
$str$23:
        /*0012*/ 	.byte	0x2f, 0x74, 0x6d, 0x70, 0x2f, 0x63, 0x75, 0x74, 0x6c, 0x61, 0x73, 0x73, 0x5f, 0x73, 0x77, 0x65
        /*0022*/ 	.byte	0x65, 0x70, 0x5f, 0x73, 0x72, 0x63, 0x2f, 0x69, 0x6e, 0x63, 0x6c, 0x75, 0x64, 0x65, 0x2f, 0x63
        /*0032*/ 	.byte	0x75, 0x74, 0x6c, 0x61, 0x73, 0x73, 0x2f, 0x67, 0x65, 0x6d, 0x6d, 0x2f, 0x63, 0x6f, 0x6c, 0x6c
        /*0042*/ 	.byte	0x65, 0x63, 0x74, 0x69, 0x76, 0x65, 0x2f, 0x73, 0x6d, 0x39, 0x30, 0x5f, 0x6d, 0x6d, 0x61, 0x5f
        /*0052*/ 	.byte	0x74, 0x6d, 0x61, 0x5f, 0x67, 0x6d, 0x6d, 0x61, 0x5f, 0x73, 0x73, 0x5f, 0x77, 0x61, 0x72, 0x70
        /*0062*/ 	.byte	0x73, 0x70, 0x65, 0x63, 0x69, 0x61, 0x6c, 0x69, 0x7a, 0x65, 0x64, 0x2e, 0x68, 0x70, 0x70, 0x00
	.type		__unnamed_1,@object
	.size		__unnamed_1,(.L_0 - __unnamed_1)
__unnamed_1:
        /*0072*/ 	.byte	0x76, 0x6f, 0x69, 0x64, 0x20, 0x63, 0x75, 0x74, 0x6c, 0x61, 0x73, 0x73, 0x3a, 0x3a, 0x67, 0x65
        /* <DEDUP_REMOVED lines=180> */
        /*0bc2*/ 	.byte	0x65, 0x3a, 0x3a, 0x69, 0x64, 0x65, 0x6e, 0x74, 0x69, 0x74, 0x79, 0x5d, 0x00
.L_0:


//--------------------- .nv.shared._ZN7cutlass13device_kernelINS_4gemm6kernel13GemmUniversalIN4cute5tupleIJiiiiEEENS1_10collective13CollectiveMmaINS1_34MainloopSm90TmaGmmaWarpSpecializedILi5ENS5_IJNS4_1CILi2EEENSA_ILi1EEESC_EEENS1_35KernelTmaWarpSpecializedCooperativeEEENS5_IJNSA_ILi128EEENSA_ILi32EEESG_EEENS_10bfloat16_tENS5_IJlSC_lEEESJ_SK_NS4_8TiledMMAINS4_8MMA_AtomIJNS4_4SM904GMMA27MMA_64x32x16_F32BF16BF16_SSILNSO_5MajorE0ELSQ_0ELNSO_7ScaleInE1ELSR_1EEEEEENS4_6LayoutISD_NS5_IJSC_NSA_ILi0EEESV_EEEEENS5_IJNS4_10UnderscoreESY_SY_EEEEENS4_13SM90_TMA_LOADENS4_14ComposedLayoutINS4_7SwizzleILi3ELi4ELi3EEENS4_18smem_ptr_flag_bitsILi16EEENSU_INS5_IJNSA_ILi8EEENSA_ILi64EEEEEENS5_IJS18_SC_EEEEEEEvNS4_8identityENS4_23SM90_TMA_LOAD_MULTICASTES1C_vS1D_EENS_8epilogue10collective6detail29Sm90TmaWarpSpecializedAdapterINS1H_15DefaultEpilogueISJ_SK_SK_NS1G_6thread17LinearCombinationISJ_Li1EffLNS1L_9ScaleType4KindE0ELNS_15FloatRoundStyleE2ESJ_EENS1_15EpilogueDefaultEEEEEvvEEEEvNT_6ParamsE --------------------------
	.section	.nv.shared._ZN7cutlass13device_kernelINS_4gemm6kernel13GemmUniversalIN4cute5tupleIJiiiiEEENS1_10collective13CollectiveMmaINS1_34MainloopSm90TmaGmmaWarpSpecializedILi5ENS5_IJNS4_1CILi2EEENSA_ILi1EEESC_EEENS1_35KernelTmaWarpSpecializedCooperativeEEENS5_IJNSA_ILi128EEENSA_ILi32EEESG_EEENS_10bfloat16_tENS5_IJlSC_lEEESJ_SK_NS4_8TiledMMAINS4_8MMA_AtomIJNS4_4SM904GMMA27MMA_64x32x16_F32BF16BF16_SSILNSO_5MajorE0ELSQ_0ELNSO_7ScaleInE1ELSR_1EEEEEENS4_6LayoutISD_NS5_IJSC_NSA_ILi0EEESV_EEEEENS5_IJNS4_10UnderscoreESY_SY_EEEEENS4_13SM90_TMA_LOADENS4_14ComposedLayoutINS4_7SwizzleILi3ELi4ELi3EEENS4_18smem_ptr_flag_bitsILi16EEENSU_INS5_IJNSA_ILi8EEENSA_ILi64EEEEEENS5_IJS18_SC_EEEEEEEvNS4_8identityENS4_23SM90_TMA_LOAD_MULTICASTES1C_vS1D_EENS_8epilogue10collective6detail29Sm90TmaWarpSpecializedAdapterINS1H_15DefaultEpilogueISJ_SK_SK_NS1G_6thread17LinearCombinationISJ_Li1EffLNS1L_9ScaleType4KindE0ELNS_15FloatRoundStyleE2ESJ_EENS1_15EpilogueDefaultEEEEEvvEEEEvNT_6ParamsE,"aw",@nobits
	.sectionflags	@""
	.align	16
	.zero		1024


//--------------------- .nv.shared.reserved.0     --------------------------
	.section	.nv.shared.reserved.0,"aw",@nobits
	.weak		__nv_reservedSMEM_offset_0_alias
	.size		__nv_reservedSMEM_offset_0_alias, 0, 0
	.other		__nv_reservedSMEM_offset_0_alias,@"STO_CUDA_RESERVED_SHARED STV_DEFAULT"
__nv_reservedSMEM_offset_0_alias:
	.zero		0


//--------------------- .nv.global                --------------------------
	.section	.nv.global,"aw",@nobits
.nv.global:
	.type		_ZN39_INTERNAL_2e7d84e7_4_k_cu_4a0c8641_58624cute1_E,@object
	.size		_ZN39_INTERNAL_2e7d84e7_4_k_cu_4a0c8641_58624cute1_E,(_ZN39_INTERNAL_2e7d84e7_4_k_cu_4a0c8641_58624cuda3std3__45__cpo6cbeginE - _ZN39_INTERNAL_2e7d84e7_4_k_cu_4a0c8641_58624cute1_E)
_ZN39_INTERNAL_2e7d84e7_4_k_cu_4a0c8641_58624cute1_E:
	.zero		1
	.type		_ZN39_INTERNAL_2e7d84e7_4_k_cu_4a0c8641_58624cuda3std3__45__cpo6cbeginE,@object
	.size		_ZN39_INTERNAL_2e7d84e7_4_k_cu_4a0c8641_58624cuda3std3__45__cpo6cbeginE,(_ZN39_INTERNAL_2e7d84e7_4_k_cu_4a0c8641_58624cuda3std3__48in_placeE - _ZN39_INTERNAL_2e7d84e7_4_k_cu_4a0c8641_58624cuda3std3__45__cpo6cbeginE)
_ZN39_INTERNAL_2e7d84e7_4_k_cu_4a0c8641_58624cuda3std3__45__cpo6cbeginE:
	.zero		1
	.type		_ZN39_INTERNAL_2e7d84e7_4_k_cu_4a0c8641_58624cuda3std3__48in_placeE,@object
	.size		_ZN39_INTERNAL_2e7d84e7_4_k_cu_4a0c8641_58624cuda3std3__48in_placeE,(_ZN39_INTERNAL_2e7d84e7_4_k_cu_4a0c8641_58624cuda3std6ranges3__45__cpo9iter_moveE - _ZN39_INTERNAL_2e7d84e7_4_k_cu_4a0c8641_58624cuda3std3__48in_placeE)
_ZN39_INTERNAL_2e7d84e7_4_k_cu_4a0c8641_58624cuda3std3__48in_placeE:
	.zero		1
	.type		_ZN39_INTERNAL_2e7d84e7_4_k_cu_4a0c8641_58624cuda3std6ranges3__45__cpo9iter_moveE,@object
	.size		_ZN39_INTERNAL_2e7d84e7_4_k_cu_4a0c8641_58624cuda3std6ranges3__45__cpo9iter_moveE,(_ZN39_INTERNAL_2e7d84e7_4_k_cu_4a0c8641_58624cuda3std3__45__cpo5beginE - _ZN39_INTERNAL_2e7d84e7_4_k_cu_4a0c8641_58624cuda3std6ranges3__45__cpo9iter_moveE)
_ZN39_INTERNAL_2e7d84e7_4_k_cu_4a0c8641_58624cuda3std6ranges3__45__cpo9iter_moveE:
	.zero		1
	.type		_ZN39_INTERNAL_2e7d84e7_4_k_cu_4a0c8641_58624cuda3std3__45__cpo5beginE,@object
	.size		_ZN39_INTERNAL_2e7d84e7_4_k_cu_4a0c8641_58624cuda3std3__45__cpo5beginE,(_ZN39_INTERNAL_2e7d84e7_4_k_cu_4a0c8641_58624cuda3std3__441_GLOBAL__N__2e7d84e7_4_k_cu_4a0c8641_58626ignoreE - _ZN39_INTERNAL_2e7d84e7_4_k_cu_4a0c8641_58624cuda3std3__45__cpo5beginE)
_ZN39_INTERNAL_2e7d84e7_4_k_cu_4a0c8641_58624cuda3std3__45__cpo5beginE:
	.zero		1
	.type		_ZN39_INTERNAL_2e7d84e7_4_k_cu_4a0c8641_58624cuda3std3__441_GLOBAL__N__2e7d84e7_4_k_cu_4a0c8641_58626ignoreE,@object
	.size		_ZN39_INTERNAL_2e7d84e7_4_k_cu_4a0c8641_58624cuda3std3__441_GLOBAL__N__2e7d84e7_4_k_cu_4a0c8641_58626ignoreE,(_ZN39_INTERNAL_2e7d84e7_4_k_cu_4a0c8641_58624cute7productE - _ZN39_INTERNAL_2e7d84e7_4_k_cu_4a0c8641_58624cuda3std3__441_GLOBAL__N__2e7d84e7_4_k_cu_4a0c8641_58626ignoreE)
_ZN39_INTERNAL_2e7d84e7_4_k_cu_4a0c8641_58624cuda3std3__441_GLOBAL__N__2e7d84e7_4_k_cu_4a0c8641_58626ignoreE:
	.zero		1
	.type		_ZN39_INTERNAL_2e7d84e7_4_k_cu_4a0c8641_58624cute7productE,@object
	.size		_ZN39_INTERNAL_2e7d84e7_4_k_cu_4a0c8641_58624cute7productE,(_ZN39_INTERNAL_2e7d84e7_4_k_cu_4a0c8641_58624cuda3std3__45__cpo3endE - _ZN39_INTERNAL_2e7d84e7_4_k_cu_4a0c8641_58624cute7productE)
_ZN39_INTERNAL_2e7d84e7_4_k_cu_4a0c8641_58624cute7productE:
	.zero		1
	.type		_ZN39_INTERNAL_2e7d84e7_4_k_cu_4a0c8641_58624cuda3std3__45__cpo3endE,@object
	.size		_ZN39_INTERNAL_2e7d84e7_4_k_cu_4a0c8641_58624cuda3std3__45__cpo3endE,(_ZN39_INTERNAL_2e7d84e7_4_k_cu_4a0c8641_58624cuda3std3__419piecewise_constructE - _ZN39_INTERNAL_2e7d84e7_4_k_cu_4a0c8641_58624cuda3std3__45__cpo3endE)
_ZN39_INTERNAL_2e7d84e7_4_k_cu_4a0c8641_58624cuda3std3__45__cpo3endE:
	.zero		1
	.type		_ZN39_INTERNAL_2e7d84e7_4_k_cu_4a0c8641_58624cuda3std3__419piecewise_constructE,@object
	.size		_ZN39_INTERNAL_2e7d84e7_4_k_cu_4a0c8641_58624cuda3std3__419piecewise_constructE,(_ZN39_INTERNAL_2e7d84e7_4_k_cu_4a0c8641_58624cuda3std3__45__cpo4cendE - _ZN39_INTERNAL_2e7d84e7_4_k_cu_4a0c8641_58624cuda3std3__419piecewise_constructE)
_ZN39_INTERNAL_2e7d84e7_4_k_cu_4a0c8641_58624cuda3std3__419piecewise_constructE:
	.zero		1
	.type		_ZN39_INTERNAL_2e7d84e7_4_k_cu_4a0c8641_58624cuda3std3__45__cpo4cendE,@object
	.size		_ZN39_INTERNAL_2e7d84e7_4_k_cu_4a0c8641_58624cuda3std3__45__cpo4cendE,(_ZN39_INTERNAL_2e7d84e7_4_k_cu_4a0c8641_58624cuda3std6ranges3__45__cpo4swapE - _ZN39_INTERNAL_2e7d84e7_4_k_cu_4a0c8641_58624cuda3std3__45__cpo4cendE)
_ZN39_INTERNAL_2e7d84e7_4_k_cu_4a0c8641_58624cuda3std3__45__cpo4cendE:
	.zero		1
	.type		_ZN39_INTERNAL_2e7d84e7_4_k_cu_4a0c8641_58624cuda3std6ranges3__45__cpo4swapE,@object
	.size		_ZN39_INTERNAL_2e7d84e7_4_k_cu_4a0c8641_58624cuda3std6ranges3__45__cpo4swapE,(.L_8 - _ZN39_INTERNAL_2e7d84e7_4_k_cu_4a0c8641_58624cuda3std6ranges3__45__cpo4swapE)
_ZN39_INTERNAL_2e7d84e7_4_k_cu_4a0c8641_58624cuda3std6ranges3__45__cpo4swapE:
	.zero		1
.L_8:


//--------------------- .nv.constant0._ZN7cutlass13device_kernelINS_4gemm6kernel13GemmUniversalIN4cute5tupleIJiiiiEEENS1_10collective13CollectiveMmaINS1_34MainloopSm90TmaGmmaWarpSpecializedILi5ENS5_IJNS4_1CILi2EEENSA_ILi1EEESC_EEENS1_35KernelTmaWarpSpecializedCooperativeEEENS5_IJNSA_ILi128EEENSA_ILi32EEESG_EEENS_10bfloat16_tENS5_IJlSC_lEEESJ_SK_NS4_8TiledMMAINS4_8MMA_AtomIJNS4_4SM904GMMA27MMA_64x32x16_F32BF16BF16_SSILNSO_5MajorE0ELSQ_0ELNSO_7ScaleInE1ELSR_1EEEEEENS4_6LayoutISD_NS5_IJSC_NSA_ILi0EEESV_EEEEENS5_IJNS4_10UnderscoreESY_SY_EEEEENS4_13SM90_TMA_LOADENS4_14ComposedLayoutINS4_7SwizzleILi3ELi4ELi3EEENS4_18smem_ptr_flag_bitsILi16EEENSU_INS5_IJNSA_ILi8EEENSA_ILi64EEEEEENS5_IJS18_SC_EEEEEEEvNS4_8identityENS4_23SM90_TMA_LOAD_MULTICASTES1C_vS1D_EENS_8epilogue10collective6detail29Sm90TmaWarpSpecializedAdapterINS1H_15DefaultEpilogueISJ_SK_SK_NS1G_6thread17LinearCombinationISJ_Li1EffLNS1L_9ScaleType4KindE0ELNS_15FloatRoundStyleE2ESJ_EENS1_15EpilogueDefaultEEEEEvvEEEEvNT_6ParamsE --------------------------
	.section	.nv.constant0._ZN7cutlass13device_kernelINS_4gemm6kernel13GemmUniversalIN4cute5tupleIJiiiiEEENS1_10collective13CollectiveMmaINS1_34MainloopSm90TmaGmmaWarpSpecializedILi5ENS5_IJNS4_1CILi2EEENSA_ILi1EEESC_EEENS1_35KernelTmaWarpSpecializedCooperativeEEENS5_IJNSA_ILi128EEENSA_ILi32EEESG_EEENS_10bfloat16_tENS5_IJlSC_lEEESJ_SK_NS4_8TiledMMAINS4_8MMA_AtomIJNS4_4SM904GMMA27MMA_64x32x16_F32BF16BF16_SSILNSO_5MajorE0ELSQ_0ELNSO_7ScaleInE1ELSR_1EEEEEENS4_6LayoutISD_NS5_IJSC_NSA_ILi0EEESV_EEEEENS5_IJNS4_10UnderscoreESY_SY_EEEEENS4_13SM90_TMA_LOADENS4_14ComposedLayoutINS4_7SwizzleILi3ELi4ELi3EEENS4_18smem_ptr_flag_bitsILi16EEENSU_INS5_IJNSA_ILi8EEENSA_ILi64EEEEEENS5_IJS18_SC_EEEEEEEvNS4_8identityENS4_23SM90_TMA_LOAD_MULTICASTES1C_vS1D_EENS_8epilogue10collective6detail29Sm90TmaWarpSpecializedAdapterINS1H_15DefaultEpilogueISJ_SK_SK_NS1G_6thread17LinearCombinationISJ_Li1EffLNS1L_9ScaleType4KindE0ELNS_15FloatRoundStyleE2ESJ_EENS1_15EpilogueDefaultEEEEEvvEEEEvNT_6ParamsE,"a",@progbits
	.sectionflags	@""
	.align	4
.nv.constant0._ZN7cutlass13device_kernelINS_4gemm6kernel13GemmUniversalIN4cute5tupleIJiiiiEEENS1_10collective13CollectiveMmaINS1_34MainloopSm90TmaGmmaWarpSpecializedILi5ENS5_IJNS4_1CILi2EEENSA_ILi1EEESC_EEENS1_35KernelTmaWarpSpecializedCooperativeEEENS5_IJNSA_ILi128EEENSA_ILi32EEESG_EEENS_10bfloat16_tENS5_IJlSC_lEEESJ_SK_NS4_8TiledMMAINS4_8MMA_AtomIJNS4_4SM904GMMA27MMA_64x32x16_F32BF16BF16_SSILNSO_5MajorE0ELSQ_0ELNSO_7ScaleInE1ELSR_1EEEEEENS4_6LayoutISD_NS5_IJSC_NSA_ILi0EEESV_EEEEENS5_IJNS4_10UnderscoreESY_SY_EEEEENS4_13SM90_TMA_LOADENS4_14ComposedLayoutINS4_7SwizzleILi3ELi4ELi3EEENS4_18smem_ptr_flag_bitsILi16EEENSU_INS5_IJNSA_ILi8EEENSA_ILi64EEEEEENS5_IJS18_SC_EEEEEEEvNS4_8identityENS4_23SM90_TMA_LOAD_MULTICASTES1C_vS1D_EENS_8epilogue10collective6detail29Sm90TmaWarpSpecializedAdapterINS1H_15DefaultEpilogueISJ_SK_SK_NS1G_6thread17LinearCombinationISJ_Li1EffLNS1L_9ScaleType4KindE0ELNS_15FloatRoundStyleE2ESJ_EENS1_15EpilogueDefaultEEEEEvvEEEEvNT_6ParamsE:
	.zero		1664


//--------------------- SYMBOLS --------------------------

	.type		.nv.reservedSmem.offset0,@object
	.size		.nv.reservedSmem.offset0,0x4
	.type		__assertfail,@function
